//
// Generated by NVIDIA NVVM Compiler
//
// Compiler Build ID: CL-36424714
// Cuda compilation tools, release 13.0, V13.0.88
// Based on NVVM 20.0.0
//

.version 9.0
.target sm_100
.address_size 64

	// .globl	_Z6matmuliiiPKfS0_Pf
// _ZZ6matmuliiiPKfS0_PfE3s_A has been demoted
// _ZZ6matmuliiiPKfS0_PfE3s_B has been demoted

.visible .entry _Z6matmuliiiPKfS0_Pf(
	.param .u32 _Z6matmuliiiPKfS0_Pf_param_0,
	.param .u32 _Z6matmuliiiPKfS0_Pf_param_1,
	.param .u32 _Z6matmuliiiPKfS0_Pf_param_2,
	.param .u64 .ptr .align 1 _Z6matmuliiiPKfS0_Pf_param_3,
	.param .u64 .ptr .align 1 _Z6matmuliiiPKfS0_Pf_param_4,
	.param .u64 .ptr .align 1 _Z6matmuliiiPKfS0_Pf_param_5
)
{
	.reg .pred 	%p<195>;
	.reg .b32 	%r<214>;
	.reg .b32 	%f<907>;
	.reg .b64 	%rd<82>;
	// demoted variable
	.shared .align 4 .b8 _ZZ6matmuliiiPKfS0_PfE3s_A[4096];
	// demoted variable
	.shared .align 4 .b8 _ZZ6matmuliiiPKfS0_PfE3s_B[4096];
	ld.param.u32 	%r32, [_Z6matmuliiiPKfS0_Pf_param_2];
	ld.param.u64 	%rd20, [_Z6matmuliiiPKfS0_Pf_param_3];
	ld.param.u64 	%rd21, [_Z6matmuliiiPKfS0_Pf_param_4];
	cvta.to.global.u64 	%rd1, %rd21;
	cvta.to.global.u64 	%rd2, %rd20;
	mov.u32 	%r1, %tid.x;
	mov.u32 	%r33, %ctaid.y;
	shl.b32 	%r2, %r33, 7;
	mov.u32 	%r34, %ctaid.x;
	shl.b32 	%r3, %r34, 7;
	setp.lt.s32 	%p1, %r32, 1;
	mov.f32 	%f843, 0f00000000;
	mov.f32 	%f844, %f843;
	mov.f32 	%f845, %f843;
	mov.f32 	%f846, %f843;
	mov.f32 	%f847, %f843;
	mov.f32 	%f848, %f843;
	mov.f32 	%f849, %f843;
	mov.f32 	%f850, %f843;
	mov.f32 	%f851, %f843;
	mov.f32 	%f852, %f843;
	mov.f32 	%f853, %f843;
	mov.f32 	%f854, %f843;
	mov.f32 	%f855, %f843;
	mov.f32 	%f856, %f843;
	mov.f32 	%f857, %f843;
	mov.f32 	%f858, %f843;
	mov.f32 	%f859, %f843;
	mov.f32 	%f860, %f843;
	mov.f32 	%f861, %f843;
	mov.f32 	%f862, %f843;
	mov.f32 	%f863, %f843;
	mov.f32 	%f864, %f843;
	mov.f32 	%f865, %f843;
	mov.f32 	%f866, %f843;
	mov.f32 	%f867, %f843;
	mov.f32 	%f868, %f843;
	mov.f32 	%f869, %f843;
	mov.f32 	%f870, %f843;
	mov.f32 	%f871, %f843;
	mov.f32 	%f872, %f843;
	mov.f32 	%f873, %f843;
	mov.f32 	%f874, %f843;
	mov.f32 	%f875, %f843;
	mov.f32 	%f876, %f843;
	mov.f32 	%f877, %f843;
	mov.f32 	%f878, %f843;
	mov.f32 	%f879, %f843;
	mov.f32 	%f880, %f843;
	mov.f32 	%f881, %f843;
	mov.f32 	%f882, %f843;
	mov.f32 	%f883, %f843;
	mov.f32 	%f884, %f843;
	mov.f32 	%f885, %f843;
	mov.f32 	%f886, %f843;
	mov.f32 	%f887, %f843;
	mov.f32 	%f888, %f843;
	mov.f32 	%f889, %f843;
	mov.f32 	%f890, %f843;
	mov.f32 	%f891, %f843;
	mov.f32 	%f892, %f843;
	mov.f32 	%f893, %f843;
	mov.f32 	%f894, %f843;
	mov.f32 	%f895, %f843;
	mov.f32 	%f896, %f843;
	mov.f32 	%f897, %f843;
	mov.f32 	%f898, %f843;
	mov.f32 	%f899, %f843;
	mov.f32 	%f900, %f843;
	mov.f32 	%f901, %f843;
	mov.f32 	%f902, %f843;
	mov.f32 	%f903, %f843;
	mov.f32 	%f904, %f843;
	mov.f32 	%f905, %f843;
	mov.f32 	%f906, %f843;
	@%p1 bra 	$L__BB0_3;
	ld.param.u32 	%r211, [_Z6matmuliiiPKfS0_Pf_param_2];
	ld.param.u32 	%r145, [_Z6matmuliiiPKfS0_Pf_param_1];
	shr.u32 	%r36, %r1, 1;
	shl.b32 	%r37, %r1, 2;
	and.b32  	%r38, %r37, 4;
	shr.u32 	%r39, %r1, 5;
	and.b32  	%r40, %r37, 124;
	add.s32 	%r41, %r3, %r40;
	cvt.u64.u32 	%rd22, %r41;
	mul.lo.s32 	%r42, %r145, %r39;
	cvt.s64.s32 	%rd23, %r42;
	add.s64 	%rd24, %rd23, %rd22;
	shl.b64 	%rd25, %rd24, 2;
	add.s64 	%rd80, %rd1, %rd25;
	cvt.u64.u32 	%rd26, %r38;
	add.s32 	%r43, %r2, %r36;
	mul.lo.s32 	%r44, %r211, %r43;
	cvt.u64.u32 	%rd27, %r44;
	add.s64 	%rd28, %rd27, %rd26;
	shl.b64 	%rd29, %rd28, 2;
	add.s64 	%rd81, %rd2, %rd29;
	mov.b32 	%r213, 0;
	mov.f32 	%f843, 0f00000000;
	shl.b32 	%r46, %r1, 4;
	and.b32  	%r47, %r46, 16352;
$L__BB0_2:
	ld.param.u32 	%r212, [_Z6matmuliiiPKfS0_Pf_param_2];
	ld.param.u32 	%r146, [_Z6matmuliiiPKfS0_Pf_param_1];
	ld.global.nc.v4.f32 	{%f195, %f196, %f197, %f198}, [%rd81];
	mov.u32 	%r48, _ZZ6matmuliiiPKfS0_PfE3s_A;
	add.s32 	%r49, %r48, %r47;
	and.b32  	%r50, %r46, 16;
	add.s32 	%r51, %r49, %r50;
	st.shared.f32 	[%r51], %f195;
	st.shared.f32 	[%r51+4], %f196;
	st.shared.f32 	[%r51+8], %f197;
	st.shared.f32 	[%r51+12], %f198;
	ld.global.nc.v4.f32 	{%f199, %f200, %f201, %f202}, [%rd80];
	and.b32  	%r52, %r46, 15872;
	mov.u32 	%r53, _ZZ6matmuliiiPKfS0_PfE3s_B;
	add.s32 	%r54, %r53, %r52;
	and.b32  	%r55, %r46, 496;
	add.s32 	%r56, %r54, %r55;
	st.shared.f32 	[%r56], %f199;
	st.shared.f32 	[%r56+4], %f200;
	st.shared.f32 	[%r56+8], %f201;
	st.shared.f32 	[%r56+12], %f202;
	add.s64 	%rd81, %rd81, 32;
	bar.sync 	0;
	and.b32  	%r57, %r46, 16128;
	add.s32 	%r58, %r48, %r57;
	ld.shared.f32 	%f203, [%r58];
	ld.shared.f32 	%f204, [%r58+32];
	ld.shared.f32 	%f205, [%r58+64];
	ld.shared.f32 	%f206, [%r58+96];
	ld.shared.f32 	%f207, [%r58+128];
	ld.shared.f32 	%f208, [%r58+160];
	ld.shared.f32 	%f209, [%r58+192];
	ld.shared.f32 	%f210, [%r58+224];
	shl.b32 	%r59, %r1, 5;
	and.b32  	%r60, %r59, 480;
	add.s32 	%r61, %r53, %r60;
	ld.shared.f32 	%f211, [%r61];
	ld.shared.f32 	%f212, [%r61+4];
	ld.shared.f32 	%f213, [%r61+8];
	ld.shared.f32 	%f214, [%r61+12];
	ld.shared.f32 	%f215, [%r61+16];
	ld.shared.f32 	%f216, [%r61+20];
	ld.shared.f32 	%f217, [%r61+24];
	ld.shared.f32 	%f218, [%r61+28];
	fma.rn.f32 	%f219, %f203, %f211, %f890;
	fma.rn.f32 	%f220, %f203, %f212, %f889;
	fma.rn.f32 	%f221, %f203, %f213, %f888;
	fma.rn.f32 	%f222, %f203, %f214, %f887;
	fma.rn.f32 	%f223, %f203, %f215, %f886;
	fma.rn.f32 	%f224, %f203, %f216, %f885;
	fma.rn.f32 	%f225, %f203, %f217, %f884;
	fma.rn.f32 	%f226, %f203, %f218, %f883;
	fma.rn.f32 	%f227, %f204, %f211, %f882;
	fma.rn.f32 	%f228, %f204, %f212, %f881;
	fma.rn.f32 	%f229, %f204, %f213, %f880;
	fma.rn.f32 	%f230, %f204, %f214, %f879;
	fma.rn.f32 	%f231, %f204, %f215, %f878;
	fma.rn.f32 	%f232, %f204, %f216, %f877;
	fma.rn.f32 	%f233, %f204, %f217, %f876;
	fma.rn.f32 	%f234, %f204, %f218, %f875;
	fma.rn.f32 	%f235, %f205, %f211, %f874;
	fma.rn.f32 	%f236, %f205, %f212, %f873;
	fma.rn.f32 	%f237, %f205, %f213, %f872;
	fma.rn.f32 	%f238, %f205, %f214, %f871;
	fma.rn.f32 	%f239, %f205, %f215, %f870;
	fma.rn.f32 	%f240, %f205, %f216, %f869;
	fma.rn.f32 	%f241, %f205, %f217, %f868;
	fma.rn.f32 	%f242, %f205, %f218, %f867;
	fma.rn.f32 	%f243, %f206, %f211, %f866;
	fma.rn.f32 	%f244, %f206, %f212, %f865;
	fma.rn.f32 	%f245, %f206, %f213, %f864;
	fma.rn.f32 	%f246, %f206, %f214, %f863;
	fma.rn.f32 	%f247, %f206, %f215, %f862;
	fma.rn.f32 	%f248, %f206, %f216, %f861;
	fma.rn.f32 	%f249, %f206, %f217, %f860;
	fma.rn.f32 	%f250, %f206, %f218, %f859;
	fma.rn.f32 	%f251, %f207, %f211, %f858;
	fma.rn.f32 	%f252, %f207, %f212, %f857;
	fma.rn.f32 	%f253, %f207, %f213, %f856;
	fma.rn.f32 	%f254, %f207, %f214, %f855;
	fma.rn.f32 	%f255, %f207, %f215, %f854;
	fma.rn.f32 	%f256, %f207, %f216, %f853;
	fma.rn.f32 	%f257, %f207, %f217, %f852;
	fma.rn.f32 	%f258, %f207, %f218, %f851;
	fma.rn.f32 	%f259, %f208, %f211, %f850;
	fma.rn.f32 	%f260, %f208, %f212, %f849;
	fma.rn.f32 	%f261, %f208, %f213, %f848;
	fma.rn.f32 	%f262, %f208, %f214, %f847;
	fma.rn.f32 	%f263, %f208, %f215, %f846;
	fma.rn.f32 	%f264, %f208, %f216, %f845;
	fma.rn.f32 	%f265, %f208, %f217, %f844;
	fma.rn.f32 	%f266, %f208, %f218, %f843;
	fma.rn.f32 	%f267, %f209, %f211, %f891;
	fma.rn.f32 	%f268, %f209, %f212, %f892;
	fma.rn.f32 	%f269, %f209, %f213, %f893;
	fma.rn.f32 	%f270, %f209, %f214, %f894;
	fma.rn.f32 	%f271, %f209, %f215, %f895;
	fma.rn.f32 	%f272, %f209, %f216, %f896;
	fma.rn.f32 	%f273, %f209, %f217, %f897;
	fma.rn.f32 	%f274, %f209, %f218, %f898;
	fma.rn.f32 	%f275, %f210, %f211, %f899;
	fma.rn.f32 	%f276, %f210, %f212, %f900;
	fma.rn.f32 	%f277, %f210, %f213, %f901;
	fma.rn.f32 	%f278, %f210, %f214, %f902;
	fma.rn.f32 	%f279, %f210, %f215, %f903;
	fma.rn.f32 	%f280, %f210, %f216, %f904;
	fma.rn.f32 	%f281, %f210, %f217, %f905;
	fma.rn.f32 	%f282, %f210, %f218, %f906;
	ld.shared.f32 	%f283, [%r58+4];
	ld.shared.f32 	%f284, [%r58+36];
	ld.shared.f32 	%f285, [%r58+68];
	ld.shared.f32 	%f286, [%r58+100];
	ld.shared.f32 	%f287, [%r58+132];
	ld.shared.f32 	%f288, [%r58+164];
	ld.shared.f32 	%f289, [%r58+196];
	ld.shared.f32 	%f290, [%r58+228];
	ld.shared.f32 	%f291, [%r61+512];
	ld.shared.f32 	%f292, [%r61+516];
	ld.shared.f32 	%f293, [%r61+520];
	ld.shared.f32 	%f294, [%r61+524];
	ld.shared.f32 	%f295, [%r61+528];
	ld.shared.f32 	%f296, [%r61+532];
	ld.shared.f32 	%f297, [%r61+536];
	ld.shared.f32 	%f298, [%r61+540];
	fma.rn.f32 	%f299, %f283, %f291, %f219;
	fma.rn.f32 	%f300, %f283, %f292, %f220;
	fma.rn.f32 	%f301, %f283, %f293, %f221;
	fma.rn.f32 	%f302, %f283, %f294, %f222;
	fma.rn.f32 	%f303, %f283, %f295, %f223;
	fma.rn.f32 	%f304, %f283, %f296, %f224;
	fma.rn.f32 	%f305, %f283, %f297, %f225;
	fma.rn.f32 	%f306, %f283, %f298, %f226;
	fma.rn.f32 	%f307, %f284, %f291, %f227;
	fma.rn.f32 	%f308, %f284, %f292, %f228;
	fma.rn.f32 	%f309, %f284, %f293, %f229;
	fma.rn.f32 	%f310, %f284, %f294, %f230;
	fma.rn.f32 	%f311, %f284, %f295, %f231;
	fma.rn.f32 	%f312, %f284, %f296, %f232;
	fma.rn.f32 	%f313, %f284, %f297, %f233;
	fma.rn.f32 	%f314, %f284, %f298, %f234;
	fma.rn.f32 	%f315, %f285, %f291, %f235;
	fma.rn.f32 	%f316, %f285, %f292, %f236;
	fma.rn.f32 	%f317, %f285, %f293, %f237;
	fma.rn.f32 	%f318, %f285, %f294, %f238;
	fma.rn.f32 	%f319, %f285, %f295, %f239;
	fma.rn.f32 	%f320, %f285, %f296, %f240;
	fma.rn.f32 	%f321, %f285, %f297, %f241;
	fma.rn.f32 	%f322, %f285, %f298, %f242;
	fma.rn.f32 	%f323, %f286, %f291, %f243;
	fma.rn.f32 	%f324, %f286, %f292, %f244;
	fma.rn.f32 	%f325, %f286, %f293, %f245;
	fma.rn.f32 	%f326, %f286, %f294, %f246;
	fma.rn.f32 	%f327, %f286, %f295, %f247;
	fma.rn.f32 	%f328, %f286, %f296, %f248;
	fma.rn.f32 	%f329, %f286, %f297, %f249;
	fma.rn.f32 	%f330, %f286, %f298, %f250;
	fma.rn.f32 	%f331, %f287, %f291, %f251;
	fma.rn.f32 	%f332, %f287, %f292, %f252;
	fma.rn.f32 	%f333, %f287, %f293, %f253;
	fma.rn.f32 	%f334, %f287, %f294, %f254;
	fma.rn.f32 	%f335, %f287, %f295, %f255;
	fma.rn.f32 	%f336, %f287, %f296, %f256;
	fma.rn.f32 	%f337, %f287, %f297, %f257;
	fma.rn.f32 	%f338, %f287, %f298, %f258;
	fma.rn.f32 	%f339, %f288, %f291, %f259;
	fma.rn.f32 	%f340, %f288, %f292, %f260;
	fma.rn.f32 	%f341, %f288, %f293, %f261;
	fma.rn.f32 	%f342, %f288, %f294, %f262;
	fma.rn.f32 	%f343, %f288, %f295, %f263;
	fma.rn.f32 	%f344, %f288, %f296, %f264;
	fma.rn.f32 	%f345, %f288, %f297, %f265;
	fma.rn.f32 	%f346, %f288, %f298, %f266;
	fma.rn.f32 	%f347, %f289, %f291, %f267;
	fma.rn.f32 	%f348, %f289, %f292, %f268;
	fma.rn.f32 	%f349, %f289, %f293, %f269;
	fma.rn.f32 	%f350, %f289, %f294, %f270;
	fma.rn.f32 	%f351, %f289, %f295, %f271;
	fma.rn.f32 	%f352, %f289, %f296, %f272;
	fma.rn.f32 	%f353, %f289, %f297, %f273;
	fma.rn.f32 	%f354, %f289, %f298, %f274;
	fma.rn.f32 	%f355, %f290, %f291, %f275;
	fma.rn.f32 	%f356, %f290, %f292, %f276;
	fma.rn.f32 	%f357, %f290, %f293, %f277;
	fma.rn.f32 	%f358, %f290, %f294, %f278;
	fma.rn.f32 	%f359, %f290, %f295, %f279;
	fma.rn.f32 	%f360, %f290, %f296, %f280;
	fma.rn.f32 	%f361, %f290, %f297, %f281;
	fma.rn.f32 	%f362, %f290, %f298, %f282;
	ld.shared.f32 	%f363, [%r58+8];
	ld.shared.f32 	%f364, [%r58+40];
	ld.shared.f32 	%f365, [%r58+72];
	ld.shared.f32 	%f366, [%r58+104];
	ld.shared.f32 	%f367, [%r58+136];
	ld.shared.f32 	%f368, [%r58+168];
	ld.shared.f32 	%f369, [%r58+200];
	ld.shared.f32 	%f370, [%r58+232];
	ld.shared.f32 	%f371, [%r61+1024];
	ld.shared.f32 	%f372, [%r61+1028];
	ld.shared.f32 	%f373, [%r61+1032];
	ld.shared.f32 	%f374, [%r61+1036];
	ld.shared.f32 	%f375, [%r61+1040];
	ld.shared.f32 	%f376, [%r61+1044];
	ld.shared.f32 	%f377, [%r61+1048];
	ld.shared.f32 	%f378, [%r61+1052];
	fma.rn.f32 	%f379, %f363, %f371, %f299;
	fma.rn.f32 	%f380, %f363, %f372, %f300;
	fma.rn.f32 	%f381, %f363, %f373, %f301;
	fma.rn.f32 	%f382, %f363, %f374, %f302;
	fma.rn.f32 	%f383, %f363, %f375, %f303;
	fma.rn.f32 	%f384, %f363, %f376, %f304;
	fma.rn.f32 	%f385, %f363, %f377, %f305;
	fma.rn.f32 	%f386, %f363, %f378, %f306;
	fma.rn.f32 	%f387, %f364, %f371, %f307;
	fma.rn.f32 	%f388, %f364, %f372, %f308;
	fma.rn.f32 	%f389, %f364, %f373, %f309;
	fma.rn.f32 	%f390, %f364, %f374, %f310;
	fma.rn.f32 	%f391, %f364, %f375, %f311;
	fma.rn.f32 	%f392, %f364, %f376, %f312;
	fma.rn.f32 	%f393, %f364, %f377, %f313;
	fma.rn.f32 	%f394, %f364, %f378, %f314;
	fma.rn.f32 	%f395, %f365, %f371, %f315;
	fma.rn.f32 	%f396, %f365, %f372, %f316;
	fma.rn.f32 	%f397, %f365, %f373, %f317;
	fma.rn.f32 	%f398, %f365, %f374, %f318;
	fma.rn.f32 	%f399, %f365, %f375, %f319;
	fma.rn.f32 	%f400, %f365, %f376, %f320;
	fma.rn.f32 	%f401, %f365, %f377, %f321;
	fma.rn.f32 	%f402, %f365, %f378, %f322;
	fma.rn.f32 	%f403, %f366, %f371, %f323;
	fma.rn.f32 	%f404, %f366, %f372, %f324;
	fma.rn.f32 	%f405, %f366, %f373, %f325;
	fma.rn.f32 	%f406, %f366, %f374, %f326;
	fma.rn.f32 	%f407, %f366, %f375, %f327;
	fma.rn.f32 	%f408, %f366, %f376, %f328;
	fma.rn.f32 	%f409, %f366, %f377, %f329;
	fma.rn.f32 	%f410, %f366, %f378, %f330;
	fma.rn.f32 	%f411, %f367, %f371, %f331;
	fma.rn.f32 	%f412, %f367, %f372, %f332;
	fma.rn.f32 	%f413, %f367, %f373, %f333;
	fma.rn.f32 	%f414, %f367, %f374, %f334;
	fma.rn.f32 	%f415, %f367, %f375, %f335;
	fma.rn.f32 	%f416, %f367, %f376, %f336;
	fma.rn.f32 	%f417, %f367, %f377, %f337;
	fma.rn.f32 	%f418, %f367, %f378, %f338;
	fma.rn.f32 	%f419, %f368, %f371, %f339;
	fma.rn.f32 	%f420, %f368, %f372, %f340;
	fma.rn.f32 	%f421, %f368, %f373, %f341;
	fma.rn.f32 	%f422, %f368, %f374, %f342;
	fma.rn.f32 	%f423, %f368, %f375, %f343;
	fma.rn.f32 	%f424, %f368, %f376, %f344;
	fma.rn.f32 	%f425, %f368, %f377, %f345;
	fma.rn.f32 	%f426, %f368, %f378, %f346;
	fma.rn.f32 	%f427, %f369, %f371, %f347;
	fma.rn.f32 	%f428, %f369, %f372, %f348;
	fma.rn.f32 	%f429, %f369, %f373, %f349;
	fma.rn.f32 	%f430, %f369, %f374, %f350;
	fma.rn.f32 	%f431, %f369, %f375, %f351;
	fma.rn.f32 	%f432, %f369, %f376, %f352;
	fma.rn.f32 	%f433, %f369, %f377, %f353;
	fma.rn.f32 	%f434, %f369, %f378, %f354;
	fma.rn.f32 	%f435, %f370, %f371, %f355;
	fma.rn.f32 	%f436, %f370, %f372, %f356;
	fma.rn.f32 	%f437, %f370, %f373, %f357;
	fma.rn.f32 	%f438, %f370, %f374, %f358;
	fma.rn.f32 	%f439, %f370, %f375, %f359;
	fma.rn.f32 	%f440, %f370, %f376, %f360;
	fma.rn.f32 	%f441, %f370, %f377, %f361;
	fma.rn.f32 	%f442, %f370, %f378, %f362;
	ld.shared.f32 	%f443, [%r58+12];
	ld.shared.f32 	%f444, [%r58+44];
	ld.shared.f32 	%f445, [%r58+76];
	ld.shared.f32 	%f446, [%r58+108];
	ld.shared.f32 	%f447, [%r58+140];
	ld.shared.f32 	%f448, [%r58+172];
	ld.shared.f32 	%f449, [%r58+204];
	ld.shared.f32 	%f450, [%r58+236];
	ld.shared.f32 	%f451, [%r61+1536];
	ld.shared.f32 	%f452, [%r61+1540];
	ld.shared.f32 	%f453, [%r61+1544];
	ld.shared.f32 	%f454, [%r61+1548];
	ld.shared.f32 	%f455, [%r61+1552];
	ld.shared.f32 	%f456, [%r61+1556];
	ld.shared.f32 	%f457, [%r61+1560];
	ld.shared.f32 	%f458, [%r61+1564];
	fma.rn.f32 	%f459, %f443, %f451, %f379;
	fma.rn.f32 	%f460, %f443, %f452, %f380;
	fma.rn.f32 	%f461, %f443, %f453, %f381;
	fma.rn.f32 	%f462, %f443, %f454, %f382;
	fma.rn.f32 	%f463, %f443, %f455, %f383;
	fma.rn.f32 	%f464, %f443, %f456, %f384;
	fma.rn.f32 	%f465, %f443, %f457, %f385;
	fma.rn.f32 	%f466, %f443, %f458, %f386;
	fma.rn.f32 	%f467, %f444, %f451, %f387;
	fma.rn.f32 	%f468, %f444, %f452, %f388;
	fma.rn.f32 	%f469, %f444, %f453, %f389;
	fma.rn.f32 	%f470, %f444, %f454, %f390;
	fma.rn.f32 	%f471, %f444, %f455, %f391;
	fma.rn.f32 	%f472, %f444, %f456, %f392;
	fma.rn.f32 	%f473, %f444, %f457, %f393;
	fma.rn.f32 	%f474, %f444, %f458, %f394;
	fma.rn.f32 	%f475, %f445, %f451, %f395;
	fma.rn.f32 	%f476, %f445, %f452, %f396;
	fma.rn.f32 	%f477, %f445, %f453, %f397;
	fma.rn.f32 	%f478, %f445, %f454, %f398;
	fma.rn.f32 	%f479, %f445, %f455, %f399;
	fma.rn.f32 	%f480, %f445, %f456, %f400;
	fma.rn.f32 	%f481, %f445, %f457, %f401;
	fma.rn.f32 	%f482, %f445, %f458, %f402;
	fma.rn.f32 	%f483, %f446, %f451, %f403;
	fma.rn.f32 	%f484, %f446, %f452, %f404;
	fma.rn.f32 	%f485, %f446, %f453, %f405;
	fma.rn.f32 	%f486, %f446, %f454, %f406;
	fma.rn.f32 	%f487, %f446, %f455, %f407;
	fma.rn.f32 	%f488, %f446, %f456, %f408;
	fma.rn.f32 	%f489, %f446, %f457, %f409;
	fma.rn.f32 	%f490, %f446, %f458, %f410;
	fma.rn.f32 	%f491, %f447, %f451, %f411;
	fma.rn.f32 	%f492, %f447, %f452, %f412;
	fma.rn.f32 	%f493, %f447, %f453, %f413;
	fma.rn.f32 	%f494, %f447, %f454, %f414;
	fma.rn.f32 	%f495, %f447, %f455, %f415;
	fma.rn.f32 	%f496, %f447, %f456, %f416;
	fma.rn.f32 	%f497, %f447, %f457, %f417;
	fma.rn.f32 	%f498, %f447, %f458, %f418;
	fma.rn.f32 	%f499, %f448, %f451, %f419;
	fma.rn.f32 	%f500, %f448, %f452, %f420;
	fma.rn.f32 	%f501, %f448, %f453, %f421;
	fma.rn.f32 	%f502, %f448, %f454, %f422;
	fma.rn.f32 	%f503, %f448, %f455, %f423;
	fma.rn.f32 	%f504, %f448, %f456, %f424;
	fma.rn.f32 	%f505, %f448, %f457, %f425;
	fma.rn.f32 	%f506, %f448, %f458, %f426;
	fma.rn.f32 	%f507, %f449, %f451, %f427;
	fma.rn.f32 	%f508, %f449, %f452, %f428;
	fma.rn.f32 	%f509, %f449, %f453, %f429;
	fma.rn.f32 	%f510, %f449, %f454, %f430;
	fma.rn.f32 	%f511, %f449, %f455, %f431;
	fma.rn.f32 	%f512, %f449, %f456, %f432;
	fma.rn.f32 	%f513, %f449, %f457, %f433;
	fma.rn.f32 	%f514, %f449, %f458, %f434;
	fma.rn.f32 	%f515, %f450, %f451, %f435;
	fma.rn.f32 	%f516, %f450, %f452, %f436;
	fma.rn.f32 	%f517, %f450, %f453, %f437;
	fma.rn.f32 	%f518, %f450, %f454, %f438;
	fma.rn.f32 	%f519, %f450, %f455, %f439;
	fma.rn.f32 	%f520, %f450, %f456, %f440;
	fma.rn.f32 	%f521, %f450, %f457, %f441;
	fma.rn.f32 	%f522, %f450, %f458, %f442;
	ld.shared.f32 	%f523, [%r58+16];
	ld.shared.f32 	%f524, [%r58+48];
	ld.shared.f32 	%f525, [%r58+80];
	ld.shared.f32 	%f526, [%r58+112];
	ld.shared.f32 	%f527, [%r58+144];
	ld.shared.f32 	%f528, [%r58+176];
	ld.shared.f32 	%f529, [%r58+208];
	ld.shared.f32 	%f530, [%r58+240];
	ld.shared.f32 	%f531, [%r61+2048];
	ld.shared.f32 	%f532, [%r61+2052];
	ld.shared.f32 	%f533, [%r61+2056];
	ld.shared.f32 	%f534, [%r61+2060];
	ld.shared.f32 	%f535, [%r61+2064];
	ld.shared.f32 	%f536, [%r61+2068];
	ld.shared.f32 	%f537, [%r61+2072];
	ld.shared.f32 	%f538, [%r61+2076];
	fma.rn.f32 	%f539, %f523, %f531, %f459;
	fma.rn.f32 	%f540, %f523, %f532, %f460;
	fma.rn.f32 	%f541, %f523, %f533, %f461;
	fma.rn.f32 	%f542, %f523, %f534, %f462;
	fma.rn.f32 	%f543, %f523, %f535, %f463;
	fma.rn.f32 	%f544, %f523, %f536, %f464;
	fma.rn.f32 	%f545, %f523, %f537, %f465;
	fma.rn.f32 	%f546, %f523, %f538, %f466;
	fma.rn.f32 	%f547, %f524, %f531, %f467;
	fma.rn.f32 	%f548, %f524, %f532, %f468;
	fma.rn.f32 	%f549, %f524, %f533, %f469;
	fma.rn.f32 	%f550, %f524, %f534, %f470;
	fma.rn.f32 	%f551, %f524, %f535, %f471;
	fma.rn.f32 	%f552, %f524, %f536, %f472;
	fma.rn.f32 	%f553, %f524, %f537, %f473;
	fma.rn.f32 	%f554, %f524, %f538, %f474;
	fma.rn.f32 	%f555, %f525, %f531, %f475;
	fma.rn.f32 	%f556, %f525, %f532, %f476;
	fma.rn.f32 	%f557, %f525, %f533, %f477;
	fma.rn.f32 	%f558, %f525, %f534, %f478;
	fma.rn.f32 	%f559, %f525, %f535, %f479;
	fma.rn.f32 	%f560, %f525, %f536, %f480;
	fma.rn.f32 	%f561, %f525, %f537, %f481;
	fma.rn.f32 	%f562, %f525, %f538, %f482;
	fma.rn.f32 	%f563, %f526, %f531, %f483;
	fma.rn.f32 	%f564, %f526, %f532, %f484;
	fma.rn.f32 	%f565, %f526, %f533, %f485;
	fma.rn.f32 	%f566, %f526, %f534, %f486;
	fma.rn.f32 	%f567, %f526, %f535, %f487;
	fma.rn.f32 	%f568, %f526, %f536, %f488;
	fma.rn.f32 	%f569, %f526, %f537, %f489;
	fma.rn.f32 	%f570, %f526, %f538, %f490;
	fma.rn.f32 	%f571, %f527, %f531, %f491;
	fma.rn.f32 	%f572, %f527, %f532, %f492;
	fma.rn.f32 	%f573, %f527, %f533, %f493;
	fma.rn.f32 	%f574, %f527, %f534, %f494;
	fma.rn.f32 	%f575, %f527, %f535, %f495;
	fma.rn.f32 	%f576, %f527, %f536, %f496;
	fma.rn.f32 	%f577, %f527, %f537, %f497;
	fma.rn.f32 	%f578, %f527, %f538, %f498;
	fma.rn.f32 	%f579, %f528, %f531, %f499;
	fma.rn.f32 	%f580, %f528, %f532, %f500;
	fma.rn.f32 	%f581, %f528, %f533, %f501;
	fma.rn.f32 	%f582, %f528, %f534, %f502;
	fma.rn.f32 	%f583, %f528, %f535, %f503;
	fma.rn.f32 	%f584, %f528, %f536, %f504;
	fma.rn.f32 	%f585, %f528, %f537, %f505;
	fma.rn.f32 	%f586, %f528, %f538, %f506;
	fma.rn.f32 	%f587, %f529, %f531, %f507;
	fma.rn.f32 	%f588, %f529, %f532, %f508;
	fma.rn.f32 	%f589, %f529, %f533, %f509;
	fma.rn.f32 	%f590, %f529, %f534, %f510;
	fma.rn.f32 	%f591, %f529, %f535, %f511;
	fma.rn.f32 	%f592, %f529, %f536, %f512;
	fma.rn.f32 	%f593, %f529, %f537, %f513;
	fma.rn.f32 	%f594, %f529, %f538, %f514;
	fma.rn.f32 	%f595, %f530, %f531, %f515;
	fma.rn.f32 	%f596, %f530, %f532, %f516;
	fma.rn.f32 	%f597, %f530, %f533, %f517;
	fma.rn.f32 	%f598, %f530, %f534, %f518;
	fma.rn.f32 	%f599, %f530, %f535, %f519;
	fma.rn.f32 	%f600, %f530, %f536, %f520;
	fma.rn.f32 	%f601, %f530, %f537, %f521;
	fma.rn.f32 	%f602, %f530, %f538, %f522;
	ld.shared.f32 	%f603, [%r58+20];
	ld.shared.f32 	%f604, [%r58+52];
	ld.shared.f32 	%f605, [%r58+84];
	ld.shared.f32 	%f606, [%r58+116];
	ld.shared.f32 	%f607, [%r58+148];
	ld.shared.f32 	%f608, [%r58+180];
	ld.shared.f32 	%f609, [%r58+212];
	ld.shared.f32 	%f610, [%r58+244];
	ld.shared.f32 	%f611, [%r61+2560];
	ld.shared.f32 	%f612, [%r61+2564];
	ld.shared.f32 	%f613, [%r61+2568];
	ld.shared.f32 	%f614, [%r61+2572];
	ld.shared.f32 	%f615, [%r61+2576];
	ld.shared.f32 	%f616, [%r61+2580];
	ld.shared.f32 	%f617, [%r61+2584];
	ld.shared.f32 	%f618, [%r61+2588];
	fma.rn.f32 	%f619, %f603, %f611, %f539;
	fma.rn.f32 	%f620, %f603, %f612, %f540;
	fma.rn.f32 	%f621, %f603, %f613, %f541;
	fma.rn.f32 	%f622, %f603, %f614, %f542;
	fma.rn.f32 	%f623, %f603, %f615, %f543;
	fma.rn.f32 	%f624, %f603, %f616, %f544;
	fma.rn.f32 	%f625, %f603, %f617, %f545;
	fma.rn.f32 	%f626, %f603, %f618, %f546;
	fma.rn.f32 	%f627, %f604, %f611, %f547;
	fma.rn.f32 	%f628, %f604, %f612, %f548;
	fma.rn.f32 	%f629, %f604, %f613, %f549;
	fma.rn.f32 	%f630, %f604, %f614, %f550;
	fma.rn.f32 	%f631, %f604, %f615, %f551;
	fma.rn.f32 	%f632, %f604, %f616, %f552;
	fma.rn.f32 	%f633, %f604, %f617, %f553;
	fma.rn.f32 	%f634, %f604, %f618, %f554;
	fma.rn.f32 	%f635, %f605, %f611, %f555;
	fma.rn.f32 	%f636, %f605, %f612, %f556;
	fma.rn.f32 	%f637, %f605, %f613, %f557;
	fma.rn.f32 	%f638, %f605, %f614, %f558;
	fma.rn.f32 	%f639, %f605, %f615, %f559;
	fma.rn.f32 	%f640, %f605, %f616, %f560;
	fma.rn.f32 	%f641, %f605, %f617, %f561;
	fma.rn.f32 	%f642, %f605, %f618, %f562;
	fma.rn.f32 	%f643, %f606, %f611, %f563;
	fma.rn.f32 	%f644, %f606, %f612, %f564;
	fma.rn.f32 	%f645, %f606, %f613, %f565;
	fma.rn.f32 	%f646, %f606, %f614, %f566;
	fma.rn.f32 	%f647, %f606, %f615, %f567;
	fma.rn.f32 	%f648, %f606, %f616, %f568;
	fma.rn.f32 	%f649, %f606, %f617, %f569;
	fma.rn.f32 	%f650, %f606, %f618, %f570;
	fma.rn.f32 	%f651, %f607, %f611, %f571;
	fma.rn.f32 	%f652, %f607, %f612, %f572;
	fma.rn.f32 	%f653, %f607, %f613, %f573;
	fma.rn.f32 	%f654, %f607, %f614, %f574;
	fma.rn.f32 	%f655, %f607, %f615, %f575;
	fma.rn.f32 	%f656, %f607, %f616, %f576;
	fma.rn.f32 	%f657, %f607, %f617, %f577;
	fma.rn.f32 	%f658, %f607, %f618, %f578;
	fma.rn.f32 	%f659, %f608, %f611, %f579;
	fma.rn.f32 	%f660, %f608, %f612, %f580;
	fma.rn.f32 	%f661, %f608, %f613, %f581;
	fma.rn.f32 	%f662, %f608, %f614, %f582;
	fma.rn.f32 	%f663, %f608, %f615, %f583;
	fma.rn.f32 	%f664, %f608, %f616, %f584;
	fma.rn.f32 	%f665, %f608, %f617, %f585;
	fma.rn.f32 	%f666, %f608, %f618, %f586;
	fma.rn.f32 	%f667, %f609, %f611, %f587;
	fma.rn.f32 	%f668, %f609, %f612, %f588;
	fma.rn.f32 	%f669, %f609, %f613, %f589;
	fma.rn.f32 	%f670, %f609, %f614, %f590;
	fma.rn.f32 	%f671, %f609, %f615, %f591;
	fma.rn.f32 	%f672, %f609, %f616, %f592;
	fma.rn.f32 	%f673, %f609, %f617, %f593;
	fma.rn.f32 	%f674, %f609, %f618, %f594;
	fma.rn.f32 	%f675, %f610, %f611, %f595;
	fma.rn.f32 	%f676, %f610, %f612, %f596;
	fma.rn.f32 	%f677, %f610, %f613, %f597;
	fma.rn.f32 	%f678, %f610, %f614, %f598;
	fma.rn.f32 	%f679, %f610, %f615, %f599;
	fma.rn.f32 	%f680, %f610, %f616, %f600;
	fma.rn.f32 	%f681, %f610, %f617, %f601;
	fma.rn.f32 	%f682, %f610, %f618, %f602;
	ld.shared.f32 	%f683, [%r58+24];
	ld.shared.f32 	%f684, [%r58+56];
	ld.shared.f32 	%f685, [%r58+88];
	ld.shared.f32 	%f686, [%r58+120];
	ld.shared.f32 	%f687, [%r58+152];
	ld.shared.f32 	%f688, [%r58+184];
	ld.shared.f32 	%f689, [%r58+216];
	ld.shared.f32 	%f690, [%r58+248];
	ld.shared.f32 	%f691, [%r61+3072];
	ld.shared.f32 	%f692, [%r61+3076];
	ld.shared.f32 	%f693, [%r61+3080];
	ld.shared.f32 	%f694, [%r61+3084];
	ld.shared.f32 	%f695, [%r61+3088];
	ld.shared.f32 	%f696, [%r61+3092];
	ld.shared.f32 	%f697, [%r61+3096];
	ld.shared.f32 	%f698, [%r61+3100];
	fma.rn.f32 	%f699, %f683, %f691, %f619;
	fma.rn.f32 	%f700, %f683, %f692, %f620;
	fma.rn.f32 	%f701, %f683, %f693, %f621;
	fma.rn.f32 	%f702, %f683, %f694, %f622;
	fma.rn.f32 	%f703, %f683, %f695, %f623;
	fma.rn.f32 	%f704, %f683, %f696, %f624;
	fma.rn.f32 	%f705, %f683, %f697, %f625;
	fma.rn.f32 	%f706, %f683, %f698, %f626;
	fma.rn.f32 	%f707, %f684, %f691, %f627;
	fma.rn.f32 	%f708, %f684, %f692, %f628;
	fma.rn.f32 	%f709, %f684, %f693, %f629;
	fma.rn.f32 	%f710, %f684, %f694, %f630;
	fma.rn.f32 	%f711, %f684, %f695, %f631;
	fma.rn.f32 	%f712, %f684, %f696, %f632;
	fma.rn.f32 	%f713, %f684, %f697, %f633;
	fma.rn.f32 	%f714, %f684, %f698, %f634;
	fma.rn.f32 	%f715, %f685, %f691, %f635;
	fma.rn.f32 	%f716, %f685, %f692, %f636;
	fma.rn.f32 	%f717, %f685, %f693, %f637;
	fma.rn.f32 	%f718, %f685, %f694, %f638;
	fma.rn.f32 	%f719, %f685, %f695, %f639;
	fma.rn.f32 	%f720, %f685, %f696, %f640;
	fma.rn.f32 	%f721, %f685, %f697, %f641;
	fma.rn.f32 	%f722, %f685, %f698, %f642;
	fma.rn.f32 	%f723, %f686, %f691, %f643;
	fma.rn.f32 	%f724, %f686, %f692, %f644;
	fma.rn.f32 	%f725, %f686, %f693, %f645;
	fma.rn.f32 	%f726, %f686, %f694, %f646;
	fma.rn.f32 	%f727, %f686, %f695, %f647;
	fma.rn.f32 	%f728, %f686, %f696, %f648;
	fma.rn.f32 	%f729, %f686, %f697, %f649;
	fma.rn.f32 	%f730, %f686, %f698, %f650;
	fma.rn.f32 	%f731, %f687, %f691, %f651;
	fma.rn.f32 	%f732, %f687, %f692, %f652;
	fma.rn.f32 	%f733, %f687, %f693, %f653;
	fma.rn.f32 	%f734, %f687, %f694, %f654;
	fma.rn.f32 	%f735, %f687, %f695, %f655;
	fma.rn.f32 	%f736, %f687, %f696, %f656;
	fma.rn.f32 	%f737, %f687, %f697, %f657;
	fma.rn.f32 	%f738, %f687, %f698, %f658;
	fma.rn.f32 	%f739, %f688, %f691, %f659;
	fma.rn.f32 	%f740, %f688, %f692, %f660;
	fma.rn.f32 	%f741, %f688, %f693, %f661;
	fma.rn.f32 	%f742, %f688, %f694, %f662;
	fma.rn.f32 	%f743, %f688, %f695, %f663;
	fma.rn.f32 	%f744, %f688, %f696, %f664;
	fma.rn.f32 	%f745, %f688, %f697, %f665;
	fma.rn.f32 	%f746, %f688, %f698, %f666;
	fma.rn.f32 	%f747, %f689, %f691, %f667;
	fma.rn.f32 	%f748, %f689, %f692, %f668;
	fma.rn.f32 	%f749, %f689, %f693, %f669;
	fma.rn.f32 	%f750, %f689, %f694, %f670;
	fma.rn.f32 	%f751, %f689, %f695, %f671;
	fma.rn.f32 	%f752, %f689, %f696, %f672;
	fma.rn.f32 	%f753, %f689, %f697, %f673;
	fma.rn.f32 	%f754, %f689, %f698, %f674;
	fma.rn.f32 	%f755, %f690, %f691, %f675;
	fma.rn.f32 	%f756, %f690, %f692, %f676;
	fma.rn.f32 	%f757, %f690, %f693, %f677;
	fma.rn.f32 	%f758, %f690, %f694, %f678;
	fma.rn.f32 	%f759, %f690, %f695, %f679;
	fma.rn.f32 	%f760, %f690, %f696, %f680;
	fma.rn.f32 	%f761, %f690, %f697, %f681;
	fma.rn.f32 	%f762, %f690, %f698, %f682;
	ld.shared.f32 	%f763, [%r58+28];
	ld.shared.f32 	%f764, [%r58+60];
	ld.shared.f32 	%f765, [%r58+92];
	ld.shared.f32 	%f766, [%r58+124];
	ld.shared.f32 	%f767, [%r58+156];
	ld.shared.f32 	%f768, [%r58+188];
	ld.shared.f32 	%f769, [%r58+220];
	ld.shared.f32 	%f770, [%r58+252];
	ld.shared.f32 	%f771, [%r61+3584];
	ld.shared.f32 	%f772, [%r61+3588];
	ld.shared.f32 	%f773, [%r61+3592];
	ld.shared.f32 	%f774, [%r61+3596];
	ld.shared.f32 	%f775, [%r61+3600];
	ld.shared.f32 	%f776, [%r61+3604];
	ld.shared.f32 	%f777, [%r61+3608];
	ld.shared.f32 	%f778, [%r61+3612];
	fma.rn.f32 	%f890, %f763, %f771, %f699;
	fma.rn.f32 	%f889, %f763, %f772, %f700;
	fma.rn.f32 	%f888, %f763, %f773, %f701;
	fma.rn.f32 	%f887, %f763, %f774, %f702;
	fma.rn.f32 	%f886, %f763, %f775, %f703;
	fma.rn.f32 	%f885, %f763, %f776, %f704;
	fma.rn.f32 	%f884, %f763, %f777, %f705;
	fma.rn.f32 	%f883, %f763, %f778, %f706;
	fma.rn.f32 	%f882, %f764, %f771, %f707;
	fma.rn.f32 	%f881, %f764, %f772, %f708;
	fma.rn.f32 	%f880, %f764, %f773, %f709;
	fma.rn.f32 	%f879, %f764, %f774, %f710;
	fma.rn.f32 	%f878, %f764, %f775, %f711;
	fma.rn.f32 	%f877, %f764, %f776, %f712;
	fma.rn.f32 	%f876, %f764, %f777, %f713;
	fma.rn.f32 	%f875, %f764, %f778, %f714;
	fma.rn.f32 	%f874, %f765, %f771, %f715;
	fma.rn.f32 	%f873, %f765, %f772, %f716;
	fma.rn.f32 	%f872, %f765, %f773, %f717;
	fma.rn.f32 	%f871, %f765, %f774, %f718;
	fma.rn.f32 	%f870, %f765, %f775, %f719;
	fma.rn.f32 	%f869, %f765, %f776, %f720;
	fma.rn.f32 	%f868, %f765, %f777, %f721;
	fma.rn.f32 	%f867, %f765, %f778, %f722;
	fma.rn.f32 	%f866, %f766, %f771, %f723;
	fma.rn.f32 	%f865, %f766, %f772, %f724;
	fma.rn.f32 	%f864, %f766, %f773, %f725;
	fma.rn.f32 	%f863, %f766, %f774, %f726;
	fma.rn.f32 	%f862, %f766, %f775, %f727;
	fma.rn.f32 	%f861, %f766, %f776, %f728;
	fma.rn.f32 	%f860, %f766, %f777, %f729;
	fma.rn.f32 	%f859, %f766, %f778, %f730;
	fma.rn.f32 	%f858, %f767, %f771, %f731;
	fma.rn.f32 	%f857, %f767, %f772, %f732;
	fma.rn.f32 	%f856, %f767, %f773, %f733;
	fma.rn.f32 	%f855, %f767, %f774, %f734;
	fma.rn.f32 	%f854, %f767, %f775, %f735;
	fma.rn.f32 	%f853, %f767, %f776, %f736;
	fma.rn.f32 	%f852, %f767, %f777, %f737;
	fma.rn.f32 	%f851, %f767, %f778, %f738;
	fma.rn.f32 	%f850, %f768, %f771, %f739;
	fma.rn.f32 	%f849, %f768, %f772, %f740;
	fma.rn.f32 	%f848, %f768, %f773, %f741;
	fma.rn.f32 	%f847, %f768, %f774, %f742;
	fma.rn.f32 	%f846, %f768, %f775, %f743;
	fma.rn.f32 	%f845, %f768, %f776, %f744;
	fma.rn.f32 	%f844, %f768, %f777, %f745;
	fma.rn.f32 	%f843, %f768, %f778, %f746;
	fma.rn.f32 	%f891, %f769, %f771, %f747;
	fma.rn.f32 	%f892, %f769, %f772, %f748;
	fma.rn.f32 	%f893, %f769, %f773, %f749;
	fma.rn.f32 	%f894, %f769, %f774, %f750;
	fma.rn.f32 	%f895, %f769, %f775, %f751;
	fma.rn.f32 	%f896, %f769, %f776, %f752;
	fma.rn.f32 	%f897, %f769, %f777, %f753;
	fma.rn.f32 	%f898, %f769, %f778, %f754;
	fma.rn.f32 	%f899, %f770, %f771, %f755;
	fma.rn.f32 	%f900, %f770, %f772, %f756;
	fma.rn.f32 	%f901, %f770, %f773, %f757;
	fma.rn.f32 	%f902, %f770, %f774, %f758;
	fma.rn.f32 	%f903, %f770, %f775, %f759;
	fma.rn.f32 	%f904, %f770, %f776, %f760;
	fma.rn.f32 	%f905, %f770, %f777, %f761;
	fma.rn.f32 	%f906, %f770, %f778, %f762;
	bar.sync 	0;
	add.s32 	%r213, %r213, 8;
	shl.b32 	%r62, %r146, 3;
	mul.wide.s32 	%rd30, %r62, 4;
	add.s64 	%rd80, %rd80, %rd30;
	setp.lt.s32 	%p2, %r213, %r212;
	@%p2 bra 	$L__BB0_2;
$L__BB0_3:
	ld.param.u32 	%r147, [_Z6matmuliiiPKfS0_Pf_param_1];
	ld.param.u32 	%r81, [_Z6matmuliiiPKfS0_Pf_param_0];
	mov.u32 	%r63, %tid.x;
	shr.u32 	%r64, %r63, 1;
	and.b32  	%r65, %r64, 504;
	mov.u32 	%r66, %ctaid.y;
	shl.b32 	%r67, %r66, 7;
	add.s32 	%r6, %r65, %r67;
	shl.b32 	%r68, %r63, 3;
	and.b32  	%r69, %r68, 120;
	mov.u32 	%r70, %ctaid.x;
	shl.b32 	%r71, %r70, 7;
	or.b32  	%r72, %r69, %r71;
	setp.ge.s32 	%p3, %r6, %r81;
	mul.lo.s32 	%r8, %r6, %r147;
	setp.ge.s32 	%p4, %r72, %r147;
	or.pred  	%p5, %p3, %p4;
	@%p5 bra 	$L__BB0_5;
	ld.param.u64 	%rd75, [_Z6matmuliiiPKfS0_Pf_param_5];
	add.s32 	%r73, %r72, %r8;
	cvta.to.global.u64 	%rd31, %rd75;
	mul.wide.s32 	%rd32, %r73, 4;
	add.s64 	%rd33, %rd31, %rd32;
	st.global.f32 	[%rd33], %f890;
$L__BB0_5:
	ld.param.u64 	%rd76, [_Z6matmuliiiPKfS0_Pf_param_5];
	ld.param.u32 	%r148, [_Z6matmuliiiPKfS0_Pf_param_1];
	ld.param.u32 	%r82, [_Z6matmuliiiPKfS0_Pf_param_0];
	setp.ge.s32 	%p6, %r6, %r82;
	add.s32 	%r9, %r72, 1;
	setp.ge.s32 	%p7, %r9, %r148;
	cvt.s64.s32 	%rd34, %r8;
	cvt.s64.s32 	%rd9, %r72;
	add.s64 	%rd35, %rd9, %rd34;
	cvta.to.global.u64 	%rd36, %rd76;
	shl.b64 	%rd37, %rd35, 2;
	add.s64 	%rd10, %rd36, %rd37;
	or.pred  	%p8, %p6, %p7;
	@%p8 bra 	$L__BB0_7;
	st.global.f32 	[%rd10+4], %f889;
$L__BB0_7:
	ld.param.u32 	%r149, [_Z6matmuliiiPKfS0_Pf_param_1];
	ld.param.u32 	%r83, [_Z6matmuliiiPKfS0_Pf_param_0];
	setp.ge.s32 	%p9, %r6, %r83;
	add.s32 	%r10, %r72, 2;
	setp.ge.s32 	%p10, %r10, %r149;
	or.pred  	%p11, %p9, %p10;
	@%p11 bra 	$L__BB0_9;
	st.global.f32 	[%rd10+8], %f888;
$L__BB0_9:
	ld.param.u32 	%r150, [_Z6matmuliiiPKfS0_Pf_param_1];
	ld.param.u32 	%r84, [_Z6matmuliiiPKfS0_Pf_param_0];
	setp.ge.s32 	%p12, %r6, %r84;
	add.s32 	%r11, %r72, 3;
	setp.ge.s32 	%p13, %r11, %r150;
	or.pred  	%p14, %p12, %p13;
	@%p14 bra 	$L__BB0_11;
	st.global.f32 	[%rd10+12], %f887;
$L__BB0_11:
	ld.param.u32 	%r151, [_Z6matmuliiiPKfS0_Pf_param_1];
	ld.param.u32 	%r85, [_Z6matmuliiiPKfS0_Pf_param_0];
	setp.ge.s32 	%p15, %r6, %r85;
	add.s32 	%r12, %r72, 4;
	setp.ge.s32 	%p16, %r12, %r151;
	or.pred  	%p17, %p15, %p16;
	@%p17 bra 	$L__BB0_13;
	st.global.f32 	[%rd10+16], %f886;
$L__BB0_13:
	ld.param.u32 	%r152, [_Z6matmuliiiPKfS0_Pf_param_1];
	ld.param.u32 	%r86, [_Z6matmuliiiPKfS0_Pf_param_0];
	setp.ge.s32 	%p18, %r6, %r86;
	add.s32 	%r13, %r72, 5;
	setp.ge.s32 	%p19, %r13, %r152;
	or.pred  	%p20, %p18, %p19;
	@%p20 bra 	$L__BB0_15;
	st.global.f32 	[%rd10+20], %f885;
$L__BB0_15:
	ld.param.u32 	%r153, [_Z6matmuliiiPKfS0_Pf_param_1];
	ld.param.u32 	%r87, [_Z6matmuliiiPKfS0_Pf_param_0];
	setp.ge.s32 	%p21, %r6, %r87;
	add.s32 	%r14, %r72, 6;
	setp.ge.s32 	%p22, %r14, %r153;
	or.pred  	%p23, %p21, %p22;
	@%p23 bra 	$L__BB0_17;
	st.global.f32 	[%rd10+24], %f884;
$L__BB0_17:
	ld.param.u32 	%r154, [_Z6matmuliiiPKfS0_Pf_param_1];
	ld.param.u32 	%r88, [_Z6matmuliiiPKfS0_Pf_param_0];
	setp.ge.s32 	%p24, %r6, %r88;
	add.s32 	%r15, %r72, 7;
	setp.ge.s32 	%p25, %r15, %r154;
	or.pred  	%p26, %p24, %p25;
	@%p26 bra 	$L__BB0_19;
	st.global.f32 	[%rd10+28], %f883;
$L__BB0_19:
	ld.param.u32 	%r155, [_Z6matmuliiiPKfS0_Pf_param_1];
	ld.param.u32 	%r89, [_Z6matmuliiiPKfS0_Pf_param_0];
	setp.ge.s32 	%p27, %r72, %r155;
	add.s32 	%r16, %r6, 1;
	setp.ge.s32 	%p28, %r16, %r89;
	add.s32 	%r17, %r8, %r155;
	or.pred  	%p29, %p28, %p27;
	@%p29 bra 	$L__BB0_21;
	ld.param.u64 	%rd77, [_Z6matmuliiiPKfS0_Pf_param_5];
	add.s32 	%r74, %r72, %r17;
	cvta.to.global.u64 	%rd38, %rd77;
	mul.wide.s32 	%rd39, %r74, 4;
	add.s64 	%rd40, %rd38, %rd39;
	st.global.f32 	[%rd40], %f882;
$L__BB0_21:
	ld.param.u64 	%rd78, [_Z6matmuliiiPKfS0_Pf_param_5];
	ld.param.u32 	%r156, [_Z6matmuliiiPKfS0_Pf_param_1];
	ld.param.u32 	%r90, [_Z6matmuliiiPKfS0_Pf_param_0];
	setp.ge.s32 	%p30, %r16, %r90;
	setp.ge.s32 	%p31, %r9, %r156;
	cvt.s64.s32 	%rd41, %r17;
	add.s64 	%rd42, %rd9, %rd41;
	cvta.to.global.u64 	%rd43, %rd78;
	shl.b64 	%rd44, %rd42, 2;
	add.s64 	%rd11, %rd43, %rd44;
	or.pred  	%p32, %p30, %p31;
	@%p32 bra 	$L__BB0_23;
	st.global.f32 	[%rd11+4], %f881;
$L__BB0_23:
	ld.param.u32 	%r157, [_Z6matmuliiiPKfS0_Pf_param_1];
	ld.param.u32 	%r91, [_Z6matmuliiiPKfS0_Pf_param_0];
	setp.ge.s32 	%p33, %r16, %r91;
	setp.ge.s32 	%p34, %r10, %r157;
	or.pred  	%p35, %p33, %p34;
	@%p35 bra 	$L__BB0_25;
	st.global.f32 	[%rd11+8], %f880;
$L__BB0_25:
	ld.param.u32 	%r158, [_Z6matmuliiiPKfS0_Pf_param_1];
	ld.param.u32 	%r92, [_Z6matmuliiiPKfS0_Pf_param_0];
	setp.ge.s32 	%p36, %r16, %r92;
	setp.ge.s32 	%p37, %r11, %r158;
	or.pred  	%p38, %p36, %p37;
	@%p38 bra 	$L__BB0_27;
	st.global.f32 	[%rd11+12], %f879;
$L__BB0_27:
	ld.param.u32 	%r159, [_Z6matmuliiiPKfS0_Pf_param_1];
	ld.param.u32 	%r93, [_Z6matmuliiiPKfS0_Pf_param_0];
	setp.ge.s32 	%p39, %r16, %r93;
	setp.ge.s32 	%p40, %r12, %r159;
	or.pred  	%p41, %p39, %p40;
	@%p41 bra 	$L__BB0_29;
	st.global.f32 	[%rd11+16], %f878;
$L__BB0_29:
	ld.param.u32 	%r160, [_Z6matmuliiiPKfS0_Pf_param_1];
	ld.param.u32 	%r94, [_Z6matmuliiiPKfS0_Pf_param_0];
	setp.ge.s32 	%p42, %r16, %r94;
	setp.ge.s32 	%p43, %r13, %r160;
	or.pred  	%p44, %p42, %p43;
	@%p44 bra 	$L__BB0_31;
	st.global.f32 	[%rd11+20], %f877;
$L__BB0_31:
	ld.param.u32 	%r161, [_Z6matmuliiiPKfS0_Pf_param_1];
	ld.param.u32 	%r95, [_Z6matmuliiiPKfS0_Pf_param_0];
	setp.ge.s32 	%p45, %r16, %r95;
	setp.ge.s32 	%p46, %r14, %r161;
	or.pred  	%p47, %p45, %p46;
	@%p47 bra 	$L__BB0_33;
	st.global.f32 	[%rd11+24], %f876;
$L__BB0_33:
	ld.param.u32 	%r162, [_Z6matmuliiiPKfS0_Pf_param_1];
	ld.param.u32 	%r96, [_Z6matmuliiiPKfS0_Pf_param_0];
	setp.ge.s32 	%p48, %r16, %r96;
	setp.ge.s32 	%p49, %r15, %r162;
	or.pred  	%p50, %p48, %p49;
	@%p50 bra 	$L__BB0_35;
	st.global.f32 	[%rd11+28], %f875;
$L__BB0_35:
	ld.param.u64 	%rd79, [_Z6matmuliiiPKfS0_Pf_param_5];
	ld.param.u32 	%r163, [_Z6matmuliiiPKfS0_Pf_param_1];
	ld.param.u32 	%r97, [_Z6matmuliiiPKfS0_Pf_param_0];
	cvta.to.global.u64 	%rd12, %rd79;
	setp.ge.s32 	%p51, %r72, %r163;
	add.s32 	%r18, %r6, 2;
	setp.ge.s32 	%p52, %r18, %r97;
	add.s32 	%r19, %r17, %r163;
	or.pred  	%p53, %p52, %p51;
	@%p53 bra 	$L__BB0_37;
	add.s32 	%r75, %r72, %r19;
	mul.wide.s32 	%rd45, %r75, 4;
	add.s64 	%rd46, %rd12, %rd45;
	st.global.f32 	[%rd46], %f874;
$L__BB0_37:
	ld.param.u32 	%r164, [_Z6matmuliiiPKfS0_Pf_param_1];
	ld.param.u32 	%r98, [_Z6matmuliiiPKfS0_Pf_param_0];
	setp.ge.s32 	%p54, %r18, %r98;
	setp.ge.s32 	%p55, %r9, %r164;
	cvt.s64.s32 	%rd47, %r19;
	add.s64 	%rd48, %rd9, %rd47;
	shl.b64 	%rd49, %rd48, 2;
	add.s64 	%rd13, %rd12, %rd49;
	or.pred  	%p56, %p54, %p55;
	@%p56 bra 	$L__BB0_39;
	st.global.f32 	[%rd13+4], %f873;
$L__BB0_39:
	ld.param.u32 	%r165, [_Z6matmuliiiPKfS0_Pf_param_1];
	ld.param.u32 	%r99, [_Z6matmuliiiPKfS0_Pf_param_0];
	setp.ge.s32 	%p57, %r18, %r99;
	setp.ge.s32 	%p58, %r10, %r165;
	or.pred  	%p59, %p57, %p58;
	@%p59 bra 	$L__BB0_41;
	st.global.f32 	[%rd13+8], %f872;
$L__BB0_41:
	ld.param.u32 	%r166, [_Z6matmuliiiPKfS0_Pf_param_1];
	ld.param.u32 	%r100, [_Z6matmuliiiPKfS0_Pf_param_0];
	setp.ge.s32 	%p60, %r18, %r100;
	setp.ge.s32 	%p61, %r11, %r166;
	or.pred  	%p62, %p60, %p61;
	@%p62 bra 	$L__BB0_43;
	st.global.f32 	[%rd13+12], %f871;
$L__BB0_43:
	ld.param.u32 	%r167, [_Z6matmuliiiPKfS0_Pf_param_1];
	ld.param.u32 	%r101, [_Z6matmuliiiPKfS0_Pf_param_0];
	setp.ge.s32 	%p63, %r18, %r101;
	setp.ge.s32 	%p64, %r12, %r167;
	or.pred  	%p65, %p63, %p64;
	@%p65 bra 	$L__BB0_45;
	st.global.f32 	[%rd13+16], %f870;
$L__BB0_45:
	ld.param.u32 	%r168, [_Z6matmuliiiPKfS0_Pf_param_1];
	ld.param.u32 	%r102, [_Z6matmuliiiPKfS0_Pf_param_0];
	setp.ge.s32 	%p66, %r18, %r102;
	setp.ge.s32 	%p67, %r13, %r168;
	or.pred  	%p68, %p66, %p67;
	@%p68 bra 	$L__BB0_47;
	st.global.f32 	[%rd13+20], %f869;
$L__BB0_47:
	ld.param.u32 	%r169, [_Z6matmuliiiPKfS0_Pf_param_1];
	ld.param.u32 	%r103, [_Z6matmuliiiPKfS0_Pf_param_0];
	setp.ge.s32 	%p69, %r18, %r103;
	setp.ge.s32 	%p70, %r14, %r169;
	or.pred  	%p71, %p69, %p70;
	@%p71 bra 	$L__BB0_49;
	st.global.f32 	[%rd13+24], %f868;
$L__BB0_49:
	ld.param.u32 	%r170, [_Z6matmuliiiPKfS0_Pf_param_1];
	ld.param.u32 	%r104, [_Z6matmuliiiPKfS0_Pf_param_0];
	setp.ge.s32 	%p72, %r18, %r104;
	setp.ge.s32 	%p73, %r15, %r170;
	or.pred  	%p74, %p72, %p73;
	@%p74 bra 	$L__BB0_51;
	st.global.f32 	[%rd13+28], %f867;
$L__BB0_51:
	ld.param.u32 	%r171, [_Z6matmuliiiPKfS0_Pf_param_1];
	ld.param.u32 	%r105, [_Z6matmuliiiPKfS0_Pf_param_0];
	setp.ge.s32 	%p75, %r72, %r171;
	add.s32 	%r20, %r6, 3;
	setp.ge.s32 	%p76, %r20, %r105;
	add.s32 	%r21, %r19, %r171;
	or.pred  	%p77, %p76, %p75;
	@%p77 bra 	$L__BB0_53;
	add.s32 	%r76, %r72, %r21;
	mul.wide.s32 	%rd50, %r76, 4;
	add.s64 	%rd51, %rd12, %rd50;
	st.global.f32 	[%rd51], %f866;
$L__BB0_53:
	ld.param.u32 	%r172, [_Z6matmuliiiPKfS0_Pf_param_1];
	ld.param.u32 	%r106, [_Z6matmuliiiPKfS0_Pf_param_0];
	setp.ge.s32 	%p78, %r20, %r106;
	setp.ge.s32 	%p79, %r9, %r172;
	cvt.s64.s32 	%rd52, %r21;
	add.s64 	%rd53, %rd9, %rd52;
	shl.b64 	%rd54, %rd53, 2;
	add.s64 	%rd14, %rd12, %rd54;
	or.pred  	%p80, %p78, %p79;
	@%p80 bra 	$L__BB0_55;
	st.global.f32 	[%rd14+4], %f865;
$L__BB0_55:
	ld.param.u32 	%r173, [_Z6matmuliiiPKfS0_Pf_param_1];
	ld.param.u32 	%r107, [_Z6matmuliiiPKfS0_Pf_param_0];
	setp.ge.s32 	%p81, %r20, %r107;
	setp.ge.s32 	%p82, %r10, %r173;
	or.pred  	%p83, %p81, %p82;
	@%p83 bra 	$L__BB0_57;
	st.global.f32 	[%rd14+8], %f864;
$L__BB0_57:
	ld.param.u32 	%r174, [_Z6matmuliiiPKfS0_Pf_param_1];
	ld.param.u32 	%r108, [_Z6matmuliiiPKfS0_Pf_param_0];
	setp.ge.s32 	%p84, %r20, %r108;
	setp.ge.s32 	%p85, %r11, %r174;
	or.pred  	%p86, %p84, %p85;
	@%p86 bra 	$L__BB0_59;
	st.global.f32 	[%rd14+12], %f863;
$L__BB0_59:
	ld.param.u32 	%r175, [_Z6matmuliiiPKfS0_Pf_param_1];
	ld.param.u32 	%r109, [_Z6matmuliiiPKfS0_Pf_param_0];
	setp.ge.s32 	%p87, %r20, %r109;
	setp.ge.s32 	%p88, %r12, %r175;
	or.pred  	%p89, %p87, %p88;
	@%p89 bra 	$L__BB0_61;
	st.global.f32 	[%rd14+16], %f862;
$L__BB0_61:
	ld.param.u32 	%r176, [_Z6matmuliiiPKfS0_Pf_param_1];
	ld.param.u32 	%r110, [_Z6matmuliiiPKfS0_Pf_param_0];
	setp.ge.s32 	%p90, %r20, %r110;
	setp.ge.s32 	%p91, %r13, %r176;
	or.pred  	%p92, %p90, %p91;
	@%p92 bra 	$L__BB0_63;
	st.global.f32 	[%rd14+20], %f861;
$L__BB0_63:
	ld.param.u32 	%r177, [_Z6matmuliiiPKfS0_Pf_param_1];
	ld.param.u32 	%r111, [_Z6matmuliiiPKfS0_Pf_param_0];
	setp.ge.s32 	%p93, %r20, %r111;
	setp.ge.s32 	%p94, %r14, %r177;
	or.pred  	%p95, %p93, %p94;
	@%p95 bra 	$L__BB0_65;
	st.global.f32 	[%rd14+24], %f860;
$L__BB0_65:
	ld.param.u32 	%r178, [_Z6matmuliiiPKfS0_Pf_param_1];
	ld.param.u32 	%r112, [_Z6matmuliiiPKfS0_Pf_param_0];
	setp.ge.s32 	%p96, %r20, %r112;
	setp.ge.s32 	%p97, %r15, %r178;
	or.pred  	%p98, %p96, %p97;
	@%p98 bra 	$L__BB0_67;
	st.global.f32 	[%rd14+28], %f859;
$L__BB0_67:
	ld.param.u32 	%r179, [_Z6matmuliiiPKfS0_Pf_param_1];
	ld.param.u32 	%r113, [_Z6matmuliiiPKfS0_Pf_param_0];
	setp.ge.s32 	%p99, %r72, %r179;
	add.s32 	%r22, %r6, 4;
	setp.ge.s32 	%p100, %r22, %r113;
	add.s32 	%r23, %r21, %r179;
	or.pred  	%p101, %p100, %p99;
	@%p101 bra 	$L__BB0_69;
	add.s32 	%r77, %r72, %r23;
	mul.wide.s32 	%rd55, %r77, 4;
	add.s64 	%rd56, %rd12, %rd55;
	st.global.f32 	[%rd56], %f858;
$L__BB0_69:
	ld.param.u32 	%r180, [_Z6matmuliiiPKfS0_Pf_param_1];
	ld.param.u32 	%r114, [_Z6matmuliiiPKfS0_Pf_param_0];
	setp.ge.s32 	%p102, %r22, %r114;
	setp.ge.s32 	%p103, %r9, %r180;
	cvt.s64.s32 	%rd57, %r23;
	add.s64 	%rd58, %rd9, %rd57;
	shl.b64 	%rd59, %rd58, 2;
	add.s64 	%rd15, %rd12, %rd59;
	or.pred  	%p104, %p102, %p103;
	@%p104 bra 	$L__BB0_71;
	st.global.f32 	[%rd15+4], %f857;
$L__BB0_71:
	ld.param.u32 	%r181, [_Z6matmuliiiPKfS0_Pf_param_1];
	ld.param.u32 	%r115, [_Z6matmuliiiPKfS0_Pf_param_0];
	setp.ge.s32 	%p105, %r22, %r115;
	setp.ge.s32 	%p106, %r10, %r181;
	or.pred  	%p107, %p105, %p106;
	@%p107 bra 	$L__BB0_73;
	st.global.f32 	[%rd15+8], %f856;
$L__BB0_73:
	ld.param.u32 	%r182, [_Z6matmuliiiPKfS0_Pf_param_1];
	ld.param.u32 	%r116, [_Z6matmuliiiPKfS0_Pf_param_0];
	setp.ge.s32 	%p108, %r22, %r116;
	setp.ge.s32 	%p109, %r11, %r182;
	or.pred  	%p110, %p108, %p109;
	@%p110 bra 	$L__BB0_75;
	st.global.f32 	[%rd15+12], %f855;
$L__BB0_75:
	ld.param.u32 	%r183, [_Z6matmuliiiPKfS0_Pf_param_1];
	ld.param.u32 	%r117, [_Z6matmuliiiPKfS0_Pf_param_0];
	setp.ge.s32 	%p111, %r22, %r117;
	setp.ge.s32 	%p112, %r12, %r183;
	or.pred  	%p113, %p111, %p112;
	@%p113 bra 	$L__BB0_77;
	st.global.f32 	[%rd15+16], %f854;
$L__BB0_77:
	ld.param.u32 	%r184, [_Z6matmuliiiPKfS0_Pf_param_1];
	ld.param.u32 	%r118, [_Z6matmuliiiPKfS0_Pf_param_0];
	setp.ge.s32 	%p114, %r22, %r118;
	setp.ge.s32 	%p115, %r13, %r184;
	or.pred  	%p116, %p114, %p115;
	@%p116 bra 	$L__BB0_79;
	st.global.f32 	[%rd15+20], %f853;
$L__BB0_79:
	ld.param.u32 	%r185, [_Z6matmuliiiPKfS0_Pf_param_1];
	ld.param.u32 	%r119, [_Z6matmuliiiPKfS0_Pf_param_0];
	setp.ge.s32 	%p117, %r22, %r119;
	setp.ge.s32 	%p118, %r14, %r185;
	or.pred  	%p119, %p117, %p118;
	@%p119 bra 	$L__BB0_81;
	st.global.f32 	[%rd15+24], %f852;
$L__BB0_81:
	ld.param.u32 	%r186, [_Z6matmuliiiPKfS0_Pf_param_1];
	ld.param.u32 	%r120, [_Z6matmuliiiPKfS0_Pf_param_0];
	setp.ge.s32 	%p120, %r22, %r120;
	setp.ge.s32 	%p121, %r15, %r186;
	or.pred  	%p122, %p120, %p121;
	@%p122 bra 	$L__BB0_83;
	st.global.f32 	[%rd15+28], %f851;
$L__BB0_83:
	ld.param.u32 	%r187, [_Z6matmuliiiPKfS0_Pf_param_1];
	ld.param.u32 	%r121, [_Z6matmuliiiPKfS0_Pf_param_0];
	setp.ge.s32 	%p123, %r72, %r187;
	add.s32 	%r24, %r6, 5;
	setp.ge.s32 	%p124, %r24, %r121;
	add.s32 	%r25, %r23, %r187;
	or.pred  	%p125, %p124, %p123;
	@%p125 bra 	$L__BB0_85;
	add.s32 	%r78, %r72, %r25;
	mul.wide.s32 	%rd60, %r78, 4;
	add.s64 	%rd61, %rd12, %rd60;
	st.global.f32 	[%rd61], %f850;
$L__BB0_85:
	ld.param.u32 	%r188, [_Z6matmuliiiPKfS0_Pf_param_1];
	ld.param.u32 	%r122, [_Z6matmuliiiPKfS0_Pf_param_0];
	setp.ge.s32 	%p126, %r24, %r122;
	setp.ge.s32 	%p127, %r9, %r188;
	cvt.s64.s32 	%rd62, %r25;
	add.s64 	%rd63, %rd9, %rd62;
	shl.b64 	%rd64, %rd63, 2;
	add.s64 	%rd16, %rd12, %rd64;
	or.pred  	%p128, %p126, %p127;
	@%p128 bra 	$L__BB0_87;
	st.global.f32 	[%rd16+4], %f849;
$L__BB0_87:
	ld.param.u32 	%r189, [_Z6matmuliiiPKfS0_Pf_param_1];
	ld.param.u32 	%r123, [_Z6matmuliiiPKfS0_Pf_param_0];
	setp.ge.s32 	%p129, %r24, %r123;
	setp.ge.s32 	%p130, %r10, %r189;
	or.pred  	%p131, %p129, %p130;
	@%p131 bra 	$L__BB0_89;
	st.global.f32 	[%rd16+8], %f848;
$L__BB0_89:
	ld.param.u32 	%r190, [_Z6matmuliiiPKfS0_Pf_param_1];
	ld.param.u32 	%r124, [_Z6matmuliiiPKfS0_Pf_param_0];
	setp.ge.s32 	%p132, %r24, %r124;
	setp.ge.s32 	%p133, %r11, %r190;
	or.pred  	%p134, %p132, %p133;
	@%p134 bra 	$L__BB0_91;
	st.global.f32 	[%rd16+12], %f847;
$L__BB0_91:
	ld.param.u32 	%r191, [_Z6matmuliiiPKfS0_Pf_param_1];
	ld.param.u32 	%r125, [_Z6matmuliiiPKfS0_Pf_param_0];
	setp.ge.s32 	%p135, %r24, %r125;
	setp.ge.s32 	%p136, %r12, %r191;
	or.pred  	%p137, %p135, %p136;
	@%p137 bra 	$L__BB0_93;
	st.global.f32 	[%rd16+16], %f846;
$L__BB0_93:
	ld.param.u32 	%r192, [_Z6matmuliiiPKfS0_Pf_param_1];
	ld.param.u32 	%r126, [_Z6matmuliiiPKfS0_Pf_param_0];
	setp.ge.s32 	%p138, %r24, %r126;
	setp.ge.s32 	%p139, %r13, %r192;
	or.pred  	%p140, %p138, %p139;
	@%p140 bra 	$L__BB0_95;
	st.global.f32 	[%rd16+20], %f845;
$L__BB0_95:
	ld.param.u32 	%r193, [_Z6matmuliiiPKfS0_Pf_param_1];
	ld.param.u32 	%r127, [_Z6matmuliiiPKfS0_Pf_param_0];
	setp.ge.s32 	%p141, %r24, %r127;
	setp.ge.s32 	%p142, %r14, %r193;
	or.pred  	%p143, %p141, %p142;
	@%p143 bra 	$L__BB0_97;
	st.global.f32 	[%rd16+24], %f844;
$L__BB0_97:
	ld.param.u32 	%r194, [_Z6matmuliiiPKfS0_Pf_param_1];
	ld.param.u32 	%r128, [_Z6matmuliiiPKfS0_Pf_param_0];
	setp.ge.s32 	%p144, %r24, %r128;
	setp.ge.s32 	%p145, %r15, %r194;
	or.pred  	%p146, %p144, %p145;
	@%p146 bra 	$L__BB0_99;
	st.global.f32 	[%rd16+28], %f843;
$L__BB0_99:
	ld.param.u32 	%r195, [_Z6matmuliiiPKfS0_Pf_param_1];
	ld.param.u32 	%r129, [_Z6matmuliiiPKfS0_Pf_param_0];
	setp.ge.s32 	%p147, %r72, %r195;
	add.s32 	%r26, %r6, 6;
	setp.ge.s32 	%p148, %r26, %r129;
	add.s32 	%r27, %r25, %r195;
	or.pred  	%p149, %p148, %p147;
	@%p149 bra 	$L__BB0_101;
	add.s32 	%r79, %r72, %r27;
	mul.wide.s32 	%rd65, %r79, 4;
	add.s64 	%rd66, %rd12, %rd65;
	st.global.f32 	[%rd66], %f891;
$L__BB0_101:
	ld.param.u32 	%r196, [_Z6matmuliiiPKfS0_Pf_param_1];
	ld.param.u32 	%r130, [_Z6matmuliiiPKfS0_Pf_param_0];
	setp.ge.s32 	%p150, %r26, %r130;
	setp.ge.s32 	%p151, %r9, %r196;
	cvt.s64.s32 	%rd67, %r27;
	add.s64 	%rd68, %rd9, %rd67;
	shl.b64 	%rd69, %rd68, 2;
	add.s64 	%rd17, %rd12, %rd69;
	or.pred  	%p152, %p150, %p151;
	@%p152 bra 	$L__BB0_103;
	st.global.f32 	[%rd17+4], %f892;
$L__BB0_103:
	ld.param.u32 	%r197, [_Z6matmuliiiPKfS0_Pf_param_1];
	ld.param.u32 	%r131, [_Z6matmuliiiPKfS0_Pf_param_0];
	setp.ge.s32 	%p153, %r26, %r131;
	setp.ge.s32 	%p154, %r10, %r197;
	or.pred  	%p155, %p153, %p154;
	@%p155 bra 	$L__BB0_105;
	st.global.f32 	[%rd17+8], %f893;
$L__BB0_105:
	ld.param.u32 	%r198, [_Z6matmuliiiPKfS0_Pf_param_1];
	ld.param.u32 	%r132, [_Z6matmuliiiPKfS0_Pf_param_0];
	setp.ge.s32 	%p156, %r26, %r132;
	setp.ge.s32 	%p157, %r11, %r198;
	or.pred  	%p158, %p156, %p157;
	@%p158 bra 	$L__BB0_107;
	st.global.f32 	[%rd17+12], %f894;
$L__BB0_107:
	ld.param.u32 	%r199, [_Z6matmuliiiPKfS0_Pf_param_1];
	ld.param.u32 	%r133, [_Z6matmuliiiPKfS0_Pf_param_0];
	setp.ge.s32 	%p159, %r26, %r133;
	setp.ge.s32 	%p160, %r12, %r199;
	or.pred  	%p161, %p159, %p160;
	@%p161 bra 	$L__BB0_109;
	st.global.f32 	[%rd17+16], %f895;
$L__BB0_109:
	ld.param.u32 	%r200, [_Z6matmuliiiPKfS0_Pf_param_1];
	ld.param.u32 	%r134, [_Z6matmuliiiPKfS0_Pf_param_0];
	setp.ge.s32 	%p162, %r26, %r134;
	setp.ge.s32 	%p163, %r13, %r200;
	or.pred  	%p164, %p162, %p163;
	@%p164 bra 	$L__BB0_111;
	st.global.f32 	[%rd17+20], %f896;
$L__BB0_111:
	ld.param.u32 	%r201, [_Z6matmuliiiPKfS0_Pf_param_1];
	ld.param.u32 	%r135, [_Z6matmuliiiPKfS0_Pf_param_0];
	setp.ge.s32 	%p165, %r26, %r135;
	setp.ge.s32 	%p166, %r14, %r201;
	or.pred  	%p167, %p165, %p166;
	@%p167 bra 	$L__BB0_113;
	st.global.f32 	[%rd17+24], %f897;
$L__BB0_113:
	ld.param.u32 	%r202, [_Z6matmuliiiPKfS0_Pf_param_1];
	ld.param.u32 	%r136, [_Z6matmuliiiPKfS0_Pf_param_0];
	setp.ge.s32 	%p168, %r26, %r136;
	setp.ge.s32 	%p169, %r15, %r202;
	or.pred  	%p170, %p168, %p169;
	@%p170 bra 	$L__BB0_115;
	st.global.f32 	[%rd17+28], %f898;
$L__BB0_115:
	ld.param.u32 	%r203, [_Z6matmuliiiPKfS0_Pf_param_1];
	ld.param.u32 	%r137, [_Z6matmuliiiPKfS0_Pf_param_0];
	setp.ge.s32 	%p171, %r72, %r203;
	add.s32 	%r28, %r6, 7;
	setp.ge.s32 	%p172, %r28, %r137;
	add.s32 	%r29, %r27, %r203;
	or.pred  	%p173, %p172, %p171;
	@%p173 bra 	$L__BB0_117;
	add.s32 	%r80, %r72, %r29;
	mul.wide.s32 	%rd70, %r80, 4;
	add.s64 	%rd71, %rd12, %rd70;
	st.global.f32 	[%rd71], %f899;
$L__BB0_117:
	ld.param.u32 	%r204, [_Z6matmuliiiPKfS0_Pf_param_1];
	ld.param.u32 	%r138, [_Z6matmuliiiPKfS0_Pf_param_0];
	setp.ge.s32 	%p174, %r28, %r138;
	setp.ge.s32 	%p175, %r9, %r204;
	cvt.s64.s32 	%rd72, %r29;
	add.s64 	%rd73, %rd9, %rd72;
	shl.b64 	%rd74, %rd73, 2;
	add.s64 	%rd18, %rd12, %rd74;
	or.pred  	%p176, %p174, %p175;
	@%p176 bra 	$L__BB0_119;
	st.global.f32 	[%rd18+4], %f900;
$L__BB0_119:
	ld.param.u32 	%r205, [_Z6matmuliiiPKfS0_Pf_param_1];
	ld.param.u32 	%r139, [_Z6matmuliiiPKfS0_Pf_param_0];
	setp.ge.s32 	%p177, %r28, %r139;
	setp.ge.s32 	%p178, %r10, %r205;
	or.pred  	%p179, %p177, %p178;
	@%p179 bra 	$L__BB0_121;
	st.global.f32 	[%rd18+8], %f901;
$L__BB0_121:
	ld.param.u32 	%r206, [_Z6matmuliiiPKfS0_Pf_param_1];
	ld.param.u32 	%r140, [_Z6matmuliiiPKfS0_Pf_param_0];
	setp.ge.s32 	%p180, %r28, %r140;
	setp.ge.s32 	%p181, %r11, %r206;
	or.pred  	%p182, %p180, %p181;
	@%p182 bra 	$L__BB0_123;
	st.global.f32 	[%rd18+12], %f902;
$L__BB0_123:
	ld.param.u32 	%r207, [_Z6matmuliiiPKfS0_Pf_param_1];
	ld.param.u32 	%r141, [_Z6matmuliiiPKfS0_Pf_param_0];
	setp.ge.s32 	%p183, %r28, %r141;
	setp.ge.s32 	%p184, %r12, %r207;
	or.pred  	%p185, %p183, %p184;
	@%p185 bra 	$L__BB0_125;
	st.global.f32 	[%rd18+16], %f903;
$L__BB0_125:
	ld.param.u32 	%r208, [_Z6matmuliiiPKfS0_Pf_param_1];
	ld.param.u32 	%r142, [_Z6matmuliiiPKfS0_Pf_param_0];
	setp.ge.s32 	%p186, %r28, %r142;
	setp.ge.s32 	%p187, %r13, %r208;
	or.pred  	%p188, %p186, %p187;
	@%p188 bra 	$L__BB0_127;
	st.global.f32 	[%rd18+20], %f904;
$L__BB0_127:
	ld.param.u32 	%r209, [_Z6matmuliiiPKfS0_Pf_param_1];
	ld.param.u32 	%r143, [_Z6matmuliiiPKfS0_Pf_param_0];
	setp.ge.s32 	%p189, %r28, %r143;
	setp.ge.s32 	%p190, %r14, %r209;
	or.pred  	%p191, %p189, %p190;
	@%p191 bra 	$L__BB0_129;
	st.global.f32 	[%rd18+24], %f905;
$L__BB0_129:
	ld.param.u32 	%r210, [_Z6matmuliiiPKfS0_Pf_param_1];
	ld.param.u32 	%r144, [_Z6matmuliiiPKfS0_Pf_param_0];
	setp.ge.s32 	%p192, %r28, %r144;
	setp.ge.s32 	%p193, %r15, %r210;
	or.pred  	%p194, %p192, %p193;
	@%p194 bra 	$L__BB0_131;
	st.global.f32 	[%rd18+28], %f906;
$L__BB0_131:
	ret;

}


// ===== COMPILED SASS (sm_100) =====

	.target	sm_100

	.elftype	@"ET_EXEC"


//--------------------- .note.nv.tkinfo           --------------------------
	.section	.note.nv.tkinfo,"",@"SHT_NOTE"
	.sectionflags	@"SHF_NOTE_NV_TKINFO"
	.tkinfo
        /*0018*/ 	.word	0x00000002
        /*0030*/ 	.string	""
        /*0030*/ 	.string	"ptxas"
        /*0030*/ 	.string	"Cuda compilation tools, release 13.0, V13.0.88"
        /*0030*/ 	.string	"Build cuda_13.0.r13.0/compiler.36424714_0"
        /*0030*/ 	.string	"-arch sm_100 -m 64 "



//--------------------- .note.nv.cuinfo           --------------------------
	.section	.note.nv.cuinfo,"",@"SHT_NOTE"
	.sectionflags	@"SHF_NOTE_NV_CUINFO"
        /*0018*/ 	.short	0x0002
        /*001a*/ 	.short	0x0064
        /*001c*/ 	.short	0x0082
	.zero		2


//--------------------- .nv.info                  --------------------------
	.section	.nv.info,"",@"SHT_CUDA_INFO"
	.align	4


	//----- nvinfo : EIATTR_REGCOUNT
	.align		4
        /*0000*/ 	.byte	0x04, 0x2f
        /*0002*/ 	.short	(.L_1 - .L_0)
	.align		4
.L_0:
        /*0004*/ 	.word	index@(_Z6matmuliiiPKfS0_Pf)
        /*0008*/ 	.word	0x00000080


	//----- nvinfo : EIATTR_FRAME_SIZE
	.align		4
.L_1:
        /*000c*/ 	.byte	0x04, 0x11
        /*000e*/ 	.short	(.L_3 - .L_2)
	.align		4
.L_2:
        /*0010*/ 	.word	index@(_Z6matmuliiiPKfS0_Pf)
        /*0014*/ 	.word	0x00000000


	//----- nvinfo : EIATTR_MIN_STACK_SIZE
	.align		4
.L_3:
        /*0018*/ 	.byte	0x04, 0x12
        /*001a*/ 	.short	(.L_5 - .L_4)
	.align		4
.L_4:
        /*001c*/ 	.word	index@(_Z6matmuliiiPKfS0_Pf)
        /*0020*/ 	.word	0x00000000
.L_5:


//--------------------- .nv.compat                --------------------------
	.section	.nv.compat,"",@"SHT_CUDA_COMPAT_INFO"
	.align	4
        /*0000*/ 	.byte	0x02, 0x09, 0x00, 0x00, 0x02, 0x02, 0x01, 0x00, 0x02, 0x05, 0x05, 0x00, 0x03, 0x07, 0x01, 0x01
        /*0010*/ 	.byte	0x02, 0x03, 0x00, 0x00, 0x02, 0x06, 0x01, 0x00, 0x04, 0x0b, 0x08, 0x00, 0x09, 0x00, 0x00, 0x00
        /*0020*/ 	.byte	0x00, 0x00, 0x00, 0x00


//--------------------- .nv.info._Z6matmuliiiPKfS0_Pf --------------------------
	.section	.nv.info._Z6matmuliiiPKfS0_Pf,"",@"SHT_CUDA_INFO"
	.sectionflags	@""
	.align	4


	//----- nvinfo : EIATTR_CUDA_API_VERSION
	.align		4
        /*0000*/ 	.byte	0x04, 0x37
        /*0002*/ 	.short	(.L_7 - .L_6)
.L_6:
        /*0004*/ 	.word	0x00000082


	//----- nvinfo : EIATTR_KPARAM_INFO
	.align		4
.L_7:
        /*0008*/ 	.byte	0x04, 0x17
        /*000a*/ 	.short	(.L_9 - .L_8)
.L_8:
        /*000c*/ 	.word	0x00000000
        /*0010*/ 	.short	0x0005
        /*0012*/ 	.short	0x0020
        /*0014*/ 	.byte	0x00, 0xf5, 0x21, 0x00


	//----- nvinfo : EIATTR_KPARAM_INFO
	.align		4
.L_9:
        /*0018*/ 	.byte	0x04, 0x17
        /*001a*/ 	.short	(.L_11 - .L_10)
.L_10:
        /*001c*/ 	.word	0x00000000
        /*0020*/ 	.short	0x0004
        /*0022*/ 	.short	0x0018
        /*0024*/ 	.byte	0x00, 0xf5, 0x21, 0x00


	//----- nvinfo : EIATTR_KPARAM_INFO
	.align		4
.L_11:
        /*0028*/ 	.byte	0x04, 0x17
        /*002a*/ 	.short	(.L_13 - .L_12)
.L_12:
        /*002c*/ 	.word	0x00000000
        /*0030*/ 	.short	0x0003
        /*0032*/ 	.short	0x0010
        /*0034*/ 	.byte	0x00, 0xf5, 0x21, 0x00


	//----- nvinfo : EIATTR_KPARAM_INFO
	.align		4
.L_13:
        /*0038*/ 	.byte	0x04, 0x17
        /*003a*/ 	.short	(.L_15 - .L_14)
.L_14:
        /*003c*/ 	.word	0x00000000
        /*0040*/ 	.short	0x0002
        /*0042*/ 	.short	0x0008
        /*0044*/ 	.byte	0x00, 0xf0, 0x11, 0x00


	//----- nvinfo : EIATTR_KPARAM_INFO
	.align		4
.L_15:
        /*0048*/ 	.byte	0x04, 0x17
        /*004a*/ 	.short	(.L_17 - .L_16)
.L_16:
        /*004c*/ 	.word	0x00000000
        /*0050*/ 	.short	0x0001
        /*0052*/ 	.short	0x0004
        /*0054*/ 	.byte	0x00, 0xf0, 0x11, 0x00


	//----- nvinfo : EIATTR_KPARAM_INFO
	.align		4
.L_17:
        /*0058*/ 	.byte	0x04, 0x17
        /*005a*/ 	.short	(.L_19 - .L_18)
.L_18:
        /*005c*/ 	.word	0x00000000
        /*0060*/ 	.short	0x0000
        /*0062*/ 	.short	0x0000
        /*0064*/ 	.byte	0x00, 0xf0, 0x11, 0x00


	//----- nvinfo : EIATTR_SPARSE_MMA_MASK
	.align		4
.L_19:
        /*0068*/ 	.byte	0x03, 0x50
        /*006a*/ 	.short	0x0000


	//----- nvinfo : EIATTR_MAXREG_COUNT
	.align		4
        /*006c*/ 	.byte	0x03, 0x1b
        /*006e*/ 	.short	0x00ff


	//----- nvinfo : EIATTR_NUM_BARRIERS
	.align		4
        /*0070*/ 	.byte	0x02, 0x4c
        /*0072*/ 	.byte	0x01
	.zero		1


	//----- nvinfo : EIATTR_MERCURY_ISA_VERSION
	.align		4
        /*0074*/ 	.byte	0x03, 0x5f
        /*0076*/ 	.short	0x0101


	//----- nvinfo : EIATTR_VRC_CTA_INIT_COUNT
	.align		4
        /*0078*/ 	.byte	0x02, 0x4a
	.zero		1
	.zero		1


	//----- nvinfo : EIATTR_EXIT_INSTR_OFFSETS
	.align		4
        /*007c*/ 	.byte	0x04, 0x1c
        /*007e*/ 	.short	(.L_21 - .L_20)


	//   ....[0]....
.L_20:
        /*0080*/ 	.word	0x000036a0


	//   ....[1]....
        /*0084*/ 	.word	0x000036c0


	//----- nvinfo : EIATTR_CBANK_PARAM_SIZE
	.align		4
.L_21:
        /*0088*/ 	.byte	0x03, 0x19
        /*008a*/ 	.short	0x0028


	//----- nvinfo : EIATTR_PARAM_CBANK
	.align		4
        /*008c*/ 	.byte	0x04, 0x0a
        /*008e*/ 	.short	(.L_23 - .L_22)
	.align		4
.L_22:
        /*0090*/ 	.word	index@(.nv.constant0._Z6matmuliiiPKfS0_Pf)
        /*0094*/ 	.short	0x0380
        /*0096*/ 	.short	0x0028


	//----- nvinfo : EIATTR_SW_WAR
	.align		4
.L_23:
        /*0098*/ 	.byte	0x04, 0x36
        /*009a*/ 	.short	(.L_25 - .L_24)
.L_24:
        /*009c*/ 	.word	0x00000008
.L_25:


//--------------------- .nv.callgraph             --------------------------
	.section	.nv.callgraph,"",@"SHT_CUDA_CALLGRAPH"
	.align	4
	.sectionentsize	8
	.align		4
        /*0000*/ 	.word	0x00000000
	.align		4
        /*0004*/ 	.word	0xffffffff
	.align		4
        /*0008*/ 	.word	0x00000000
	.align		4
        /*000c*/ 	.word	0xfffffffe
	.align		4
        /*0010*/ 	.word	0x00000000
	.align		4
        /*0014*/ 	.word	0xfffffffd
	.align		4
        /*0018*/ 	.word	0x00000000
	.align		4
        /*001c*/ 	.word	0xfffffffc


//--------------------- .text._Z6matmuliiiPKfS0_Pf --------------------------
	.section	.text._Z6matmuliiiPKfS0_Pf,"ax",@progbits
	.align	128
        .global         _Z6matmuliiiPKfS0_Pf
        .type           _Z6matmuliiiPKfS0_Pf,@function
        .size           _Z6matmuliiiPKfS0_Pf,(.L_x_3 - _Z6matmuliiiPKfS0_Pf)
        .other          _Z6matmuliiiPKfS0_Pf,@"STO_CUDA_ENTRY STV_DEFAULT"
_Z6matmuliiiPKfS0_Pf:
.text._Z6matmuliiiPKfS0_Pf:
[----:B------:R-:W-:Y:S01]  /*0000*/  LDC R1, c[0x0][0x37c] ;  /* 0x0000df00ff017b82 */ /* 0x000fe20000000800 */
[----:B------:R-:W0:Y:S01]  /*0010*/  LDCU UR10, c[0x0][0x388] ;  /* 0x00007100ff0a77ac */ /* 0x000e220008000800 */
[----:B------:R-:W1:Y:S01]  /*0020*/  S2R R0, SR_TID.X ;  /* 0x0000000000007919 */ /* 0x000e620000002100 */
[----:B------:R-:W-:Y:S01]  /*0030*/  HFMA2 R125, -RZ, RZ, 0, 0 ;  /* 0x00000000ff7d7431 */ /* 0x000fe200000001ff */
[----:B------:R-:W-:Y:S01]  /*0040*/  CS2R R82, SRZ ;  /* 0x0000000000527805 */ /* 0x000fe2000001ff00 */
[----:B------:R-:W-:Y:S01]  /*0050*/  HFMA2 R120, -RZ, RZ, 0, 0 ;  /* 0x00000000ff787431 */ /* 0x000fe200000001ff */
[----:B------:R-:W2:Y:S01]  /*0060*/  S2R R2, SR_CTAID.Y ;  /* 0x0000000000027919 */ /* 0x000ea20000002600 */
[----:B------:R-:W-:Y:S01]  /*0070*/  HFMA2 R102, -RZ, RZ, 0, 0 ;  /* 0x00000000ff667431 */ /* 0x000fe200000001ff */
[----:B------:R-:W-:Y:S02]  /*0080*/  CS2R R78, SRZ ;  /* 0x00000000004e7805 */ /* 0x000fe4000001ff00 */
[----:B------:R-:W-:Y:S01]  /*0090*/  CS2R R80, SRZ ;  /* 0x0000000000507805 */ /* 0x000fe2000001ff00 */
[----:B------:R-:W3:Y:S01]  /*00a0*/  S2R R3, SR_CTAID.X ;  /* 0x0000000000037919 */ /* 0x000ee20000002500 */
[----:B------:R-:W-:-:S02]  /*00b0*/  CS2R R70, SRZ ;  /* 0x0000000000467805 */ /* 0x000fc4000001ff00 */
[----:B------:R-:W-:Y:S02]  /*00c0*/  CS2R R68, SRZ ;  /* 0x0000000000447805 */ /* 0x000fe4000001ff00 */
[----:B------:R-:W-:Y:S02]  /*00d0*/  CS2R R88, SRZ ;  /* 0x0000000000587805 */ /* 0x000fe4000001ff00 */
[----:B------:R-:W-:Y:S02]  /*00e0*/  CS2R R84, SRZ ;  /* 0x0000000000547805 */ /* 0x000fe4000001ff00 */
[----:B------:R-:W-:Y:S02]  /*00f0*/  CS2R R86, SRZ ;  /* 0x0000000000567805 */ /* 0x000fe4000001ff00 */
[----:B------:R-:W-:Y:S02]  /*0100*/  CS2R R66, SRZ ;  /* 0x0000000000427805 */ /* 0x000fe4000001ff00 */
[----:B------:R-:W-:-:S02]  /*0110*/  CS2R R64, SRZ ;  /* 0x0000000000407805 */ /* 0x000fc4000001ff00 */
[----:B------:R-:W-:Y:S01]  /*0120*/  CS2R R92, SRZ ;  /* 0x00000000005c7805 */ /* 0x000fe2000001ff00 */
[----:B0-----:R-:W-:Y:S01]  /*0130*/  UISETP.GE.AND UP0, UPT, UR10, 0x1, UPT ;  /* 0x000000010a00788c */ /* 0x001fe2000bf06270 */
[----:B------:R-:W-:Y:S02]  /*0140*/  CS2R R90, SRZ ;  /* 0x00000000005a7805 */ /* 0x000fe4000001ff00 */
[----:B------:R-:W-:Y:S02]  /*0150*/  CS2R R62, SRZ ;  /* 0x00000000003e7805 */ /* 0x000fe4000001ff00 */
[----:B------:R-:W-:Y:S02]  /*0160*/  CS2R R60, SRZ ;  /* 0x00000000003c7805 */ /* 0x000fe4000001ff00 */
[----:B------:R-:W-:Y:S02]  /*0170*/  CS2R R100, SRZ ;  /* 0x0000000000647805 */ /* 0x000fe4000001ff00 */
[----:B------:R-:W-:-:S02]  /*0180*/  CS2R R98, SRZ ;  /* 0x0000000000627805 */ /* 0x000fc4000001ff00 */
[----:B------:R-:W-:Y:S02]  /*0190*/  CS2R R110, SRZ ;  /* 0x00000000006e7805 */ /* 0x000fe4000001ff00 */
[----:B------:R-:W-:Y:S02]  /*01a0*/  CS2R R96, SRZ ;  /* 0x0000000000607805 */ /* 0x000fe4000001ff00 */
[----:B------:R-:W-:Y:S02]  /*01b0*/  CS2R R108, SRZ ;  /* 0x00000000006c7805 */ /* 0x000fe4000001ff00 */
[----:B------:R-:W-:Y:S02]  /*01c0*/  CS2R R94, SRZ ;  /* 0x00000000005e7805 */ /* 0x000fe4000001ff00 */
[----:B------:R-:W-:Y:S02]  /*01d0*/  CS2R R106, SRZ ;  /* 0x00000000006a7805 */ /* 0x000fe4000001ff00 */
[----:B------:R-:W-:-:S02]  /*01e0*/  MOV R105, RZ ;  /* 0x000000ff00697202 */ /* 0x000fc40000000f00 */
[----:B------:R-:W-:Y:S02]  /*01f0*/  CS2R R54, SRZ ;  /* 0x0000000000367805 */ /* 0x000fe4000001ff00 */
[----:B------:R-:W-:Y:S02]  /*0200*/  CS2R R52, SRZ ;  /* 0x0000000000347805 */ /* 0x000fe4000001ff00 */
[----:B------:R-:W-:Y:S02]  /*0210*/  MOV R116, RZ ;  /* 0x000000ff00747202 */ /* 0x000fe40000000f00 */
[----:B------:R-:W-:Y:S02]  /*0220*/  CS2R R14, SRZ ;  /* 0x00000000000e7805 */ /* 0x000fe4000001ff00 */
[----:B------:R-:W-:Y:S02]  /*0230*/  MOV R13, RZ ;  /* 0x000000ff000d7202 */ /* 0x000fe40000000f00 */
[----:B------:R-:W-:-:S02]  /*0240*/  CS2R R16, SRZ ;  /* 0x0000000000107805 */ /* 0x000fc4000001ff00 */
[----:B------:R-:W-:Y:S02]  /*0250*/  CS2R R18, SRZ ;  /* 0x0000000000127805 */ /* 0x000fe4000001ff00 */
[----:B------:R-:W-:Y:S02]  /*0260*/  CS2R R74, SRZ ;  /* 0x00000000004a7805 */ /* 0x000fe4000001ff00 */
[----:B------:R-:W-:Y:S02]  /*0270*/  CS2R R72, SRZ ;  /* 0x0000000000487805 */ /* 0x000fe4000001ff00 */
[----:B------:R-:W-:Y:S01]  /*0280*/  CS2R R76, SRZ ;  /* 0x00000000004c7805 */ /* 0x000fe2000001ff00 */
[----:B------:R-:W0:Y:S01]  /*0290*/  LDCU.64 UR8, c[0x0][0x358] ;  /* 0x00006b00ff0877ac */ /* 0x000e220008000a00 */
[----:B-123--:R-:W-:Y:S05]  /*02a0*/  BRA.U !UP0, `(.L_x_0) ;  /* 0x0000002508447547 */ /* 0x00efea000b800000 */
[----:B------:R-:W1:Y:S01]  /*02b0*/  LDC R6, c[0x0][0x384] ;  /* 0x0000e100ff067b82 */ /* 0x000e620000000800 */
[--C-:B------:R-:W-:Y:S01]  /*02c0*/  SHF.R.U32.HI R5, RZ, 0x1, R0.reuse ;  /* 0x00000001ff057819 */ /* 0x100fe20000011600 */
[----:B------:R-:W2:Y:S01]  /*02d0*/  LDCU.128 UR4, c[0x0][0x390] ;  /* 0x00007200ff0477ac */ /* 0x000ea20008000c00 */
[----:B------:R-:W-:Y:S02]  /*02e0*/  SHF.L.U32 R4, R0, 0x2, RZ ;  /* 0x0000000200047819 */ /* 0x000fe400000006ff */
[----:B------:R-:W-:Y:S02]  /*02f0*/  LEA R7, R2, R5, 0x7 ;  /* 0x0000000502077211 */ /* 0x000fe400078e38ff */
[----:B------:R-:W-:Y:S02]  /*0300*/  SHF.R.U32.HI R5, RZ, 0x5, R0 ;  /* 0x00000005ff057819 */ /* 0x000fe40000011600 */
[C---:B------:R-:W-:Y:S01]  /*0310*/  LOP3.LUT R8, R4.reuse, 0x7c, RZ, 0xc0, !PT ;  /* 0x0000007c04087812 */ /* 0x040fe200078ec0ff */
[----:B------:R-:W-:Y:S01]  /*0320*/  IMAD R7, R7, UR10, RZ ;  /* 0x0000000a07077c24 */ /* 0x000fe2000f8e02ff */
[----:B------:R-:W-:-:S02]  /*0330*/  LOP3.LUT R4, R4, 0x4, RZ, 0xc0, !PT ;  /* 0x0000000404047812 */ /* 0x000fc400078ec0ff */
[----:B------:R-:W-:Y:S02]  /*0340*/  LEA R8, R3, R8, 0x7 ;  /* 0x0000000803087211 */ /* 0x000fe400078e38ff */
[----:B------:R-:W-:Y:S02]  /*0350*/  IADD3 R9, P2, PT, R7, R4, RZ ;  /* 0x0000000407097210 */ /* 0x000fe40007f5e0ff */
[----:B------:R-:W-:Y:S02]  /*0360*/  SHF.L.U32 R7, R0, 0x4, RZ ;  /* 0x0000000400077819 */ /* 0x000fe400000006ff */
[----:B------:R-:W-:Y:S02]  /*0370*/  MOV R82, RZ ;  /* 0x000000ff00527202 */ /* 0x000fe40000000f00 */
[----:B--2---:R-:W-:Y:S01]  /*0380*/  LEA R4, P3, R9, UR4, 0x2 ;  /* 0x0000000409047c11 */ /* 0x004fe2000f8610ff */
[----:B------:R-:W-:Y:S01]  /*0390*/  UMOV UR4, URZ ;  /* 0x000000ff00047c82 */ /* 0x000fe20008000000 */
[----:B-1----:R-:W-:-:S05]  /*03a0*/  IMAD R5, R5, R6, RZ ;  /* 0x0000000605057224 */ /* 0x002fca00078e02ff */
[----:B------:R-:W-:Y:S02]  /*03b0*/  IADD3 R11, P0, PT, R8, R5, RZ ;  /* 0x00000005080b7210 */ /* 0x000fe40007f1e0ff */
[----:B------:R-:W-:Y:S02]  /*03c0*/  IADD3.X R8, PT, PT, RZ, RZ, RZ, P2, !PT ;  /* 0x000000ffff087210 */ /* 0x000fe400017fe4ff */
[----:B------:R-:W-:Y:S02]  /*03d0*/  LEA R10, P1, R11, UR6, 0x2 ;  /* 0x000000060b0a7c11 */ /* 0x000fe4000f8210ff */
[----:B------:R-:W-:Y:S02]  /*03e0*/  LEA.HI.X.SX32 R12, R5, RZ, 0x1, P0 ;  /* 0x000000ff050c7211 */ /* 0x000fe400000f0eff */
[----:B------:R-:W-:Y:S02]  /*03f0*/  LEA.HI.X R5, R9, UR5, R8, 0x2, P3 ;  /* 0x0000000509057c11 */ /* 0x000fe400098f1408 */
[----:B------:R-:W-:-:S02]  /*0400*/  LEA.HI.X R11, R11, UR7, R12, 0x2, P1 ;  /* 0x000000070b0b7c11 */ /* 0x000fc400088f140c */
[----:B------:R-:W-:-:S07]  /*0410*/  LOP3.LUT R8, R7, 0x3fe0, RZ, 0xc0, !PT ;  /* 0x00003fe007087812 */ /* 0x000fce00078ec0ff */
.L_x_1:
[----:B0-----:R0:W2:Y:S04]  /*0420*/  LDG.E.128.CONSTANT R44, desc[UR8][R4.64] ;  /* 0x00000008042c7981 */ /* 0x0010a8000c1e9d00 */
[----:B------:R1:W3:Y:S01]  /*0430*/  LDG.E.128.CONSTANT R48, desc[UR8][R10.64] ;  /* 0x000000080a307981 */ /* 0x0002e2000c1e9d00 */
[----:B------:R-:W4:Y:S01]  /*0440*/  S2UR UR7, SR_CgaCtaId ;  /* 0x00000000000779c3 */ /* 0x000f220000008800 */
[----:B------:R-:W-:Y:S01]  /*0450*/  UMOV UR5, 0x400 ;  /* 0x0000040000057882 */ /* 0x000fe20000000000 */
[C---:B------:R-:W-:Y:S01]  /*0460*/  LOP3.LUT R9, R7.reuse, 0x10, RZ, 0xc0, !PT ;  /* 0x0000001007097812 */ /* 0x040fe200078ec0ff */
[----:B------:R-:W-:Y:S01]  /*0470*/  UIADD3 UR6, UPT, UPT, UR5, 0x1000, URZ ;  /* 0x0000100005067890 */ /* 0x000fe2000fffe0ff */
[C---:B------:R-:W-:Y:S01]  /*0480*/  LOP3.LUT R12, R7.reuse, 0x3e00, RZ, 0xc0, !PT ;  /* 0x00003e00070c7812 */ /* 0x040fe200078ec0ff */
[----:B------:R-:W-:Y:S01]  /*0490*/  UIADD3 UR4, UPT, UPT, UR4, 0x8, URZ ;  /* 0x0000000804047890 */ /* 0x000fe2000fffe0ff */
[----:B------:R-:W-:-:S02]  /*04a0*/  LOP3.LUT R21, R7, 0x1f0, RZ, 0xc0, !PT ;  /* 0x000001f007157812 */ /* 0x000fc400078ec0ff */
[----:B------:R-:W-:Y:S01]  /*04b0*/  SHF.L.U32 R20, R0, 0x5, RZ ;  /* 0x0000000500147819 */ /* 0x000fe200000006ff */
[----:B------:R-:W-:Y:S01]  /*04c0*/  UISETP.GE.AND UP0, UPT, UR4, UR10, UPT ;  /* 0x0000000a0400728c */ /* 0x000fe2000bf06270 */
[----:B------:R-:W-:Y:S02]  /*04d0*/  SHF.L.U32 R59, R6, 0x3, RZ ;  /* 0x00000003063b7819 */ /* 0x000fe400000006ff */
[----:B0-----:R-:W-:-:S03]  /*04e0*/  IADD3 R4, P0, PT, R4, 0x20, RZ ;  /* 0x0000002004047810 */ /* 0x001fc60007f1e0ff */
[----:B-1----:R-:W-:Y:S01]  /*04f0*/  IMAD.WIDE R10, R59, 0x4, R10 ;  /* 0x000000043b0a7825 */ /* 0x002fe200078e020a */
[----:B------:R-:W-:Y:S01]  /*0500*/  IADD3.X R5, PT, PT, RZ, R5, RZ, P0, !PT ;  /* 0x00000005ff057210 */ /* 0x000fe200007fe4ff */
[----:B----4-:R-:W-:Y:S02]  /*0510*/  ULEA UR5, UR7, UR5, 0x18 ;  /* 0x0000000507057291 */ /* 0x010fe4000f8ec0ff */
[----:B------:R-:W-:-:S04]  /*0520*/  ULEA UR6, UR7, UR6, 0x18 ;  /* 0x0000000607067291 */ /* 0x000fc8000f8ec0ff */
[----:B------:R-:W-:Y:S02]  /*0530*/  IADD3 R56, PT, PT, R9, UR5, R8 ;  /* 0x0000000509387c10 */ /* 0x000fe4000fffe008 */
[----:B------:R-:W-:Y:S02]  /*0540*/  IADD3 R57, PT, PT, R21, UR6, R12 ;  /* 0x0000000615397c10 */ /* 0x000fe4000fffe00c */
[----:B------:R-:W-:Y:S02]  /*0550*/  LOP3.LUT R12, R7, 0x3f00, RZ, 0xc0, !PT ;  /* 0x00003f00070c7812 */ /* 0x000fe400078ec0ff */
[----:B------:R-:W-:Y:S01]  /*0560*/  LOP3.LUT R9, R20, 0x1e0, RZ, 0xc0, !PT ;  /* 0x000001e014097812 */ /* 0x000fe200078ec0ff */
[----:B--2---:R-:W-:Y:S04]  /*0570*/  STS.128 [R56], R44 ;  /* 0x0000002c38007388 */ /* 0x004fe80000000c00 */
[----:B---3--:R-:W-:Y:S01]  /*0580*/  STS.128 [R57], R48 ;  /* 0x0000003039007388 */ /* 0x008fe20000000c00 */
[----:B------:R-:W-:Y:S06]  /*0590*/  BAR.SYNC.DEFER_BLOCKING 0x0 ;  /* 0x0000000000007b1d */ /* 0x000fec0000010000 */
[----:B------:R-:W-:Y:S04]  /*05a0*/  LDS.128 R20, [R12+UR5] ;  /* 0x000000050c147984 */ /* 0x000fe80008000c00 */
[----:B------:R-:W0:Y:S04]  /*05b0*/  LDS.128 R24, [R9+UR6] ;  /* 0x0000000609187984 */ /* 0x000e280008000c00 */
[----:B------:R-:W1:Y:S04]  /*05c0*/  LDS.128 R28, [R9+UR6+0x10] ;  /* 0x00001006091c7984 */ /* 0x000e680008000c00 */
[----:B------:R-:W2:Y:S04]  /*05d0*/  LDS.128 R32, [R12+UR5+0x20] ;  /* 0x000020050c207984 */ /* 0x000ea80008000c00 */
[----:B------:R-:W3:Y:S04]  /*05e0*/  LDS.128 R36, [R9+UR6+0x200] ;  /* 0x0002000609247984 */ /* 0x000ee80008000c00 */
[----:B------:R-:W4:Y:S04]  /*05f0*/  LDS.128 R40, [R9+UR6+0x210] ;  /* 0x0002100609287984 */ /* 0x000f280008000c00 */
[----:B------:R-:W5:Y:S04]  /*0600*/  LDS.128 R44, [R12+UR5+0x40] ;  /* 0x000040050c2c7984 */ /* 0x000f680008000c00 */
[----:B------:R-:W5:Y:S01]  /*0610*/  LDS.128 R48, [R12+UR5+0x60] ;  /* 0x000060050c307984 */ /* 0x000f620008000c00 */
[C---:B0-----:R-:W-:Y:S01]  /*0620*/  FFMA R117, R20.reuse, R24, R95 ;  /* 0x0000001814757223 */ /* 0x041fe2000000005f */
[C---:B------:R-:W-:Y:S01]  /*0630*/  FFMA R102, R20.reuse, R25, R102 ;  /* 0x0000001914667223 */ /* 0x040fe20000000066 */
[C---:B------:R-:W-:Y:S01]  /*0640*/  FFMA R115, R20.reuse, R26, R97 ;  /* 0x0000001a14737223 */ /* 0x040fe20000000061 */
[C---:B------:R-:W-:Y:S01]  /*0650*/  FFMA R116, R20.reuse, R27, R116 ;  /* 0x0000001b14747223 */ /* 0x040fe20000000074 */
[C---:B-1----:R-:W-:Y:S01]  /*0660*/  FFMA R95, R20.reuse, R28, R55 ;  /* 0x0000001c145f7223 */ /* 0x042fe20000000037 */
[C---:B------:R-:W-:Y:S01]  /*0670*/  FFMA R120, R20.reuse, R29, R120 ;  /* 0x0000001d14787223 */ /* 0x040fe20000000078 */
[C---:B------:R-:W-:Y:S01]  /*0680*/  FFMA R99, R20.reuse, R30, R99 ;  /* 0x0000001e14637223 */ /* 0x040fe20000000063 */
[----:B------:R-:W-:Y:S01]  /*0690*/  FFMA R20, R20, R31, R108 ;  /* 0x0000001f14147223 */ /* 0x000fe2000000006c */
[C---:B--2---:R-:W-:Y:S01]  /*06a0*/  FFMA R58, R32.reuse, R25, R52 ;  /* 0x00000019203a7223 */ /* 0x044fe20000000034 */
[C---:B------:R-:W-:Y:S01]  /*06b0*/  FFMA R121, R32.reuse, R26, R53 ;  /* 0x0000001a20797223 */ /* 0x040fe20000000035 */
[C---:B------:R-:W-:Y:S01]  /*06c0*/  FFMA R56, R32.reuse, R27, R54 ;  /* 0x0000001b20387223 */ /* 0x040fe20000000036 */
[----:B------:R-:W-:Y:S01]  /*06d0*/  FFMA R123, R32, R24, R93 ;  /* 0x00000018207b7223 */ /* 0x000fe2000000005d */
[----:B------:R-:W0:Y:S01]  /*06e0*/  LDS.128 R52, [R12+UR5+0x80] ;  /* 0x000080050c347984 */ /* 0x000e220008000c00 */
[----:B---3--:R-:W-:Y:S01]  /*06f0*/  FFMA R117, R36, R21, R117 ;  /* 0x0000001524757223 */ /* 0x008fe20000000075 */
[C---:B------:R-:W-:Y:S01]  /*0700*/  FFMA R113, R21.reuse, R37, R102 ;  /* 0x0000002515717223 */ /* 0x040fe20000000066 */
[C---:B------:R-:W-:Y:S01]  /*0710*/  FFMA R115, R21.reuse, R38, R115 ;  /* 0x0000002615737223 */ /* 0x040fe20000000073 */
[C---:B------:R-:W-:Y:S01]  /*0720*/  FFMA R93, R21.reuse, R39, R116 ;  /* 0x00000027155d7223 */ /* 0x040fe20000000074 */
[----:B----4-:R-:W-:Y:S01]  /*0730*/  FFMA R95, R40, R21, R95 ;  /* 0x00000015285f7223 */ /* 0x010fe2000000005f */
[C---:B------:R-:W-:Y:S01]  /*0740*/  FFMA R97, R21.reuse, R41, R120 ;  /* 0x0000002915617223 */ /* 0x040fe20000000078 */
[C---:B------:R-:W-:Y:S01]  /*0750*/  FFMA R99, R21.reuse, R42, R99 ;  /* 0x0000002a15637223 */ /* 0x040fe20000000063 */
[----:B------:R-:W-:Y:S01]  /*0760*/  FFMA R20, R21, R43, R20 ;  /* 0x0000002b15147223 */ /* 0x000fe20000000014 */
[C---:B------:R-:W-:Y:S01]  /*0770*/  FFMA R119, R33.reuse, R37, R58 ;  /* 0x0000002521777223 */ /* 0x040fe2000000003a */
[C---:B------:R-:W-:Y:S01]  /*0780*/  FFMA R21, R33.reuse, R39, R56 ;  /* 0x0000002721157223 */ /* 0x040fe20000000038 */
[C---:B------:R-:W-:Y:S01]  /*0790*/  FFMA R101, R32.reuse, R28, R101 ;  /* 0x0000001c20657223 */ /* 0x040fe20000000065 */
[----:B------:R-:W1:Y:S01]  /*07a0*/  LDS.128 R56, [R12+UR5+0xa0] ;  /* 0x0000a0050c387984 */ /* 0x000e620008000c00 */
[C---:B------:R-:W-:Y:S01]  /*07b0*/  FFMA R106, R32.reuse, R29, R106 ;  /* 0x0000001d206a7223 */ /* 0x040fe2000000006a */
[C---:B------:R-:W-:Y:S01]  /*07c0*/  FFMA R105, R32.reuse, R30, R105 ;  /* 0x0000001e20697223 */ /* 0x040fe20000000069 */
[----:B------:R-:W-:Y:S01]  /*07d0*/  FFMA R32, R32, R31, R110 ;  /* 0x0000001f20207223 */ /* 0x000fe2000000006e */
[C---:B-----5:R-:W-:Y:S01]  /*07e0*/  FFMA R107, R44.reuse, R24, R107 ;  /* 0x000000182c6b7223 */ /* 0x060fe2000000006b */
[C---:B------:R-:W-:Y:S01]  /*07f0*/  FFMA R109, R44.reuse, R26, R109 ;  /* 0x0000001a2c6d7223 */ /* 0x040fe2000000006d */
[C---:B------:R-:W-:Y:S01]  /*0800*/  FFMA R94, R44.reuse, R25, R94 ;  /* 0x000000192c5e7223 */ /* 0x040fe2000000005e */
[C---:B------:R-:W-:Y:S01]  /*0810*/  FFMA R102, R44.reuse, R27, R96 ;  /* 0x0000001b2c667223 */ /* 0x040fe20000000060 */
[C---:B------:R-:W-:Y:S01]  /*0820*/  FFMA R111, R44.reuse, R28, R111 ;  /* 0x0000001c2c6f7223 */ /* 0x040fe2000000006f */
[C---:B------:R-:W-:Y:S01]  /*0830*/  FFMA R98, R44.reuse, R29, R98 ;  /* 0x0000001d2c627223 */ /* 0x040fe20000000062 */
[C---:B------:R-:W-:Y:S01]  /*0840*/  FFMA R104, R44.reuse, R30, R125 ;  /* 0x0000001e2c687223 */ /* 0x040fe2000000007d */
[----:B------:R-:W-:Y:S01]  /*0850*/  FFMA R44, R44, R31, R100 ;  /* 0x0000001f2c2c7223 */ /* 0x000fe20000000064 */
[-C--:B------:R-:W-:Y:S01]  /*0860*/  FFMA R123, R36, R33.reuse, R123 ;  /* 0x00000021247b7223 */ /* 0x080fe2000000007b */
[C---:B------:R-:W-:Y:S01]  /*0870*/  FFMA R121, R33.reuse, R38, R121 ;  /* 0x0000002621797223 */ /* 0x040fe20000000079 */
[----:B------:R-:W-:Y:S01]  /*0880*/  FFMA R101, R40, R33, R101 ;  /* 0x0000002128657223 */ /* 0x000fe20000000065 */
[C---:B------:R-:W-:Y:S01]  /*0890*/  FFMA R103, R33.reuse, R41, R106 ;  /* 0x0000002921677223 */ /* 0x040fe2000000006a */
[C---:B------:R-:W-:Y:S01]  /*08a0*/  FFMA R105, R33.reuse, R42, R105 ;  /* 0x0000002a21697223 */ /* 0x040fe20000000069 */
[----:B------:R-:W-:Y:S01]  /*08b0*/  FFMA R32, R33, R43, R32 ;  /* 0x0000002b21207223 */ /* 0x000fe20000000020 */
[----:B------:R-:W-:Y:S01]  /*08c0*/  FFMA R96, R36, R45, R107 ;  /* 0x0000002d24607223 */ /* 0x000fe2000000006b */
[C---:B------:R-:W-:Y:S01]  /*08d0*/  FFMA R125, R45.reuse, R38, R109 ;  /* 0x000000262d7d7223 */ /* 0x040fe2000000006d */
[C---:B------:R-:W-:Y:S01]  /*08e0*/  FFMA R33, R45.reuse, R39, R102 ;  /* 0x000000272d217223 */ /* 0x040fe20000000066 */
[----:B------:R-:W-:Y:S01]  /*08f0*/  FFMA R107, R40, R45, R111 ;  /* 0x0000002d286b7223 */ /* 0x000fe2000000006f */
[C---:B------:R-:W-:Y:S01]  /*0900*/  FFMA R109, R45.reuse, R41, R98 ;  /* 0x000000292d6d7223 */ /* 0x040fe20000000062 */
[C---:B------:R-:W-:Y:S01]  /*0910*/  FFMA R94, R45.reuse, R37, R94 ;  /* 0x000000252d5e7223 */ /* 0x040fe2000000005e */
[C---:B------:R-:W-:Y:S01]  /*0920*/  FFMA R111, R45.reuse, R42, R104 ;  /* 0x0000002a2d6f7223 */ /* 0x040fe20000000068 */
[----:B------:R-:W-:Y:S01]  /*0930*/  FFMA R44, R45, R43, R44 ;  /* 0x0000002b2d2c7223 */ /* 0x000fe2000000002c */
[C---:B------:R-:W-:Y:S01]  /*0940*/  FFMA R98, R48.reuse, R25, R60 ;  /* 0x0000001930627223 */ /* 0x040fe2000000003c */
[----:B------:R-:W-:Y:S01]  /*0950*/  FFMA R90, R48, R29, R90 ;  /* 0x0000001d305a7223 */ /* 0x000fe2000000005a */
[----:B0-----:R-:W-:Y:S01]  /*0960*/  FFMA R102, R52, R25, R64 ;  /* 0x0000001934667223 */ /* 0x001fe20000000040 */
[C---:B------:R-:W-:Y:S01]  /*0970*/  FFMA R61, R48.reuse, R24, R61 ;  /* 0x00000018303d7223 */ /* 0x040fe2000000003d */
[C---:B------:R-:W-:Y:S01]  /*0980*/  FFMA R63, R48.reuse, R26, R63 ;  /* 0x0000001a303f7223 */ /* 0x040fe2000000003f */
[C---:B------:R-:W-:Y:S01]  /*0990*/  FFMA R62, R48.reuse, R27, R62 ;  /* 0x0000001b303e7223 */ /* 0x040fe2000000003e */
[C---:B------:R-:W-:Y:S01]  /*09a0*/  FFMA R45, R48.reuse, R28, R91 ;  /* 0x0000001c302d7223 */ /* 0x040fe2000000005b */
[C---:B------:R-:W-:Y:S01]  /*09b0*/  FFMA R89, R48.reuse, R30, R89 ;  /* 0x0000001e30597223 */ /* 0x040fe20000000059 */
[----:B------:R-:W-:Y:S01]  /*09c0*/  FFMA R60, R48, R31, R92 ;  /* 0x0000001f303c7223 */ /* 0x000fe2000000005c */
[C---:B------:R-:W-:Y:S01]  /*09d0*/  FFMA R65, R52.reuse, R24, R65 ;  /* 0x0000001834417223 */ /* 0x040fe20000000041 */
[C---:B------:R-:W-:Y:S01]  /*09e0*/  FFMA R67, R52.reuse, R26, R67 ;  /* 0x0000001a34437223 */ /* 0x040fe20000000043 */
[C---:B------:R-:W-:Y:S01]  /*09f0*/  FFMA R66, R52.reuse, R27, R66 ;  /* 0x0000001b34427223 */ /* 0x040fe20000000042 */
[C---:B------:R-:W-:Y:S01]  /*0a00*/  FFMA R87, R52.reuse, R28, R87 ;  /* 0x0000001c34577223 */ /* 0x040fe20000000057 */
[C---:B------:R-:W-:Y:S01]  /*0a10*/  FFMA R64, R52.reuse, R30, R85 ;  /* 0x0000001e34407223 */ /* 0x040fe20000000055 */
[C---:B------:R-:W-:Y:S01]  /*0a20*/  FFMA R86, R52.reuse, R29, R86 ;  /* 0x0000001d34567223 */ /* 0x040fe20000000056 */
[----:B------:R-:W-:Y:S01]  /*0a30*/  FFMA R106, R52, R31, R88 ;  /* 0x0000001f346a7223 */ /* 0x000fe20000000058 */
[C---:B------:R-:W-:Y:S01]  /*0a40*/  FFMA R48, R49.reuse, R41, R90 ;  /* 0x0000002931307223 */ /* 0x040fe2000000005a */
[----:B------:R-:W-:Y:S01]  /*0a50*/  FFMA R100, R36, R49, R61 ;  /* 0x0000003124647223 */ /* 0x000fe2000000003d */
[C---:B------:R-:W-:Y:S01]  /*0a60*/  FFMA R98, R49.reuse, R37, R98 ;  /* 0x0000002531627223 */ /* 0x040fe20000000062 */
[C---:B------:R-:W-:Y:S01]  /*0a70*/  FFMA R92, R49.reuse, R38, R63 ;  /* 0x00000026315c7223 */ /* 0x040fe2000000003f */
[C---:B------:R-:W-:Y:S01]  /*0a80*/  FFMA R91, R49.reuse, R39, R62 ;  /* 0x00000027315b7223 */ /* 0x040fe2000000003e */
[C---:B------:R-:W-:Y:S01]  /*0a90*/  FFMA R45, R40.reuse, R49, R45 ;  /* 0x00000031282d7223 */ /* 0x040fe2000000002d */
[C---:B------:R-:W-:Y:S01]  /*0aa0*/  FFMA R89, R49.reuse, R42, R89 ;  /* 0x0000002a31597223 */ /* 0x040fe20000000059 */
[----:B------:R-:W-:Y:S01]  /*0ab0*/  FFMA R90, R49, R43, R60 ;  /* 0x0000002b315a7223 */ /* 0x000fe2000000003c */
[-C--:B------:R-:W-:Y:S01]  /*0ac0*/  FFMA R85, R40, R53.reuse, R87 ;  /* 0x0000003528557223 */ /* 0x080fe20000000057 */
[----:B------:R-:W-:Y:S01]  /*0ad0*/  FFMA R104, R36, R53, R65 ;  /* 0x0000003524687223 */ /* 0x000fe20000000041 */
[C---:B------:R-:W-:Y:S01]  /*0ae0*/  FFMA R88, R53.reuse, R38, R67 ;  /* 0x0000002635587223 */ /* 0x040fe20000000043 */
[C---:B------:R-:W-:Y:S01]  /*0af0*/  FFMA R52, R53.reuse, R39, R66 ;  /* 0x0000002735347223 */ /* 0x040fe20000000042 */
[C---:B------:R-:W-:Y:S01]  /*0b00*/  FFMA R49, R53.reuse, R41, R86 ;  /* 0x0000002935317223 */ /* 0x040fe20000000056 */
[C---:B------:R-:W-:Y:S01]  /*0b10*/  FFMA R87, R53.reuse, R42, R64 ;  /* 0x0000002a35577223 */ /* 0x040fe20000000040 */
[----:B------:R-:W0:Y:S01]  /*0b20*/  LDS.128 R60, [R12+UR5+0xc0] ;  /* 0x0000c0050c3c7984 */ /* 0x000e220008000c00 */
[C---:B------:R-:W-:Y:S01]  /*0b30*/  FFMA R86, R53.reuse, R43, R106 ;  /* 0x0000002b35567223 */ /* 0x040fe2000000006a */
[C---:B-1----:R-:W-:Y:S01]  /*0b40*/  FFMA R106, R56.reuse, R25, R68 ;  /* 0x00000019386a7223 */ /* 0x042fe20000000044 */
[C---:B------:R-:W-:Y:S01]  /*0b50*/  FFMA R69, R56.reuse, R24, R69 ;  /* 0x0000001838457223 */ /* 0x040fe20000000045 */
[----:B------:R-:W1:Y:S01]  /*0b60*/  LDS.128 R64, [R12+UR5+0xe0] ;  /* 0x0000e0050c407984 */ /* 0x000e620008000c00 */
        /* <DEDUP_REMOVED lines=13> */
[----:B------:R-:W2:Y:S01]  /*0c40*/  LDS.128 R68, [R9+UR6+0x400] ;  /* 0x0004000609447984 */ /* 0x000ea20008000c00 */
[----:B------:R-:W-:Y:S01]  /*0c50*/  FFMA R53, R40, R57, R53 ;  /* 0x0000003928357223 */ /* 0x000fe20000000035 */
[----:B------:R-:W-:Y:S01]  /*0c60*/  FFMA R79, R57, R42, R79 ;  /* 0x0000002a394f7223 */ /* 0x000fe2000000004f */
[C---:B0-----:R-:W-:Y:S01]  /*0c70*/  FFMA R13, R60.reuse, R24, R13 ;  /* 0x000000183c0d7223 */ /* 0x041fe2000000000d */
[C---:B------:R-:W-:Y:S01]  /*0c80*/  FFMA R14, R60.reuse, R25, R14 ;  /* 0x000000193c0e7223 */ /* 0x040fe2000000000e */
[C---:B------:R-:W-:Y:S01]  /*0c90*/  FFMA R17, R60.reuse, R26, R17 ;  /* 0x0000001a3c117223 */ /* 0x040fe20000000011 */
[----:B------:R-:W-:Y:S01]  /*0ca0*/  FFMA R18, R60, R27, R18 ;  /* 0x0000001b3c127223 */ /* 0x000fe20000000012 */
[C---:B-1----:R-:W-:Y:S01]  /*0cb0*/  FFMA R15, R64.reuse, R24, R15 ;  /* 0x00000018400f7223 */ /* 0x042fe2000000000f */
[----:B------:R-:W-:Y:S01]  /*0cc0*/  FFMA R16, R64, R25, R16 ;  /* 0x0000001940107223 */ /* 0x000fe20000000010 */
[C---:B------:R-:W-:Y:S01]  /*0cd0*/  FFMA R57, R60.reuse, R28, R75 ;  /* 0x0000001c3c397223 */ /* 0x040fe2000000004b */
[C---:B------:R-:W-:Y:S01]  /*0ce0*/  FFMA R108, R60.reuse, R29, R74 ;  /* 0x0000001d3c6c7223 */ /* 0x040fe2000000004a */
[----:B------:R-:W-:Y:S01]  /*0cf0*/  FFMA R73, R60, R30, R73 ;  /* 0x0000001e3c497223 */ /* 0x000fe20000000049 */
[----:B------:R-:W-:Y:S01]  /*0d00*/  FFMA R25, R64, R26, R19 ;  /* 0x0000001a40197223 */ /* 0x000fe20000000013 */
[----:B------:R-:W-:Y:S01]  /*0d10*/  FFMA R60, R60, R31, R76 ;  /* 0x0000001f3c3c7223 */ /* 0x000fe2000000004c */
[C---:B------:R-:W-:Y:S01]  /*0d20*/  FFMA R72, R64.reuse, R27, R72 ;  /* 0x0000001b40487223 */ /* 0x040fe20000000048 */
[C---:B------:R-:W-:Y:S01]  /*0d30*/  FFMA R77, R64.reuse, R28, R77 ;  /* 0x0000001c404d7223 */ /* 0x040fe2000000004d */
[C---:B------:R-:W-:Y:S01]  /*0d40*/  FFMA R78, R64.reuse, R29, R78 ;  /* 0x0000001d404e7223 */ /* 0x040fe2000000004e */
[----:B------:R-:W-:Y:S01]  /*0d50*/  FFMA R83, R64, R30, R83 ;  /* 0x0000001e40537223 */ /* 0x000fe20000000053 */
[C---:B------:R-:W-:Y:S01]  /*0d60*/  FFMA R74, R36.reuse, R61, R13 ;  /* 0x0000003d244a7223 */ /* 0x040fe2000000000d */
[C---:B------:R-:W-:Y:S01]  /*0d70*/  FFMA R76, R61.reuse, R37, R14 ;  /* 0x000000253d4c7223 */ /* 0x040fe2000000000e */
[----:B------:R-:W-:Y:S01]  /*0d80*/  FFMA R29, R36, R65, R15 ;  /* 0x00000041241d7223 */ /* 0x000fe2000000000f */
[CC--:B------:R-:W-:Y:S01]  /*0d90*/  FFMA R120, R61.reuse, R38.reuse, R17 ;  /* 0x000000263d787223 */ /* 0x0c0fe20000000011 */
[----:B------:R-:W-:Y:S01]  /*0da0*/  FFMA R75, R61, R39, R18 ;  /* 0x000000273d4b7223 */ /* 0x000fe20000000012 */
[C---:B------:R-:W-:Y:S01]  /*0db0*/  FFMA R37, R65.reuse, R37, R16 ;  /* 0x0000002541257223 */ /* 0x040fe20000000010 */
[----:B------:R-:W-:Y:S01]  /*0dc0*/  FFMA R27, R65, R38, R25 ;  /* 0x00000026411b7223 */ /* 0x000fe20000000019 */
[----:B------:R-:W0:Y:S01]  /*0dd0*/  LDS.128 R16, [R9+UR6+0x410] ;  /* 0x0004100609107984 */ /* 0x000e220008000c00 */
[----:B------:R-:W-:Y:S01]  /*0de0*/  FFMA R57, R40, R61, R57 ;  /* 0x0000003d28397223 */ /* 0x000fe20000000039 */
[CC--:B------:R-:W-:Y:S01]  /*0df0*/  FFMA R73, R61.reuse, R42.reuse, R73 ;  /* 0x0000002a3d497223 */ /* 0x0c0fe20000000049 */
[----:B------:R-:W-:Y:S01]  /*0e00*/  FFMA R14, R61, R43, R60 ;  /* 0x0000002b3d0e7223 */ /* 0x000fe2000000003c */
[----:B------:R-:W-:Y:S01]  /*0e10*/  FFMA R24, R64, R31, R84 ;  /* 0x0000001f40187223 */ /* 0x000fe20000000054 */
[C---:B------:R-:W-:Y:S01]  /*0e20*/  FFMA R39, R65.reuse, R39, R72 ;  /* 0x0000002741277223 */ /* 0x040fe20000000048 */
[----:B------:R-:W-:Y:S01]  /*0e30*/  FFMA R15, R40, R65, R77 ;  /* 0x00000041280f7223 */ /* 0x000fe2000000004d */
[----:B------:R-:W-:Y:S01]  /*0e40*/  FFMA R25, R65, R42, R83 ;  /* 0x0000002a41197223 */ /* 0x000fe20000000053 */
[C---:B--2---:R-:W-:Y:S01]  /*0e50*/  FFMA R117, R68.reuse, R22, R117 ;  /* 0x0000001644757223 */ /* 0x044fe20000000075 */
        /* <DEDUP_REMOVED lines=8> */
[----:B------:R-:W1:Y:S01]  /*0ee0*/  LDS.128 R28, [R9+UR6+0x600] ;  /* 0x00060006091c7984 */ /* 0x000e620008000c00 */
[----:B------:R-:W-:Y:S01]  /*0ef0*/  FFMA R118, R66, R71, R39 ;  /* 0x0000004742767223 */ /* 0x000fe20000000027 */
[----:B------:R-:W-:Y:S01]  /*0f00*/  FFMA R13, R61, R41, R108 ;  /* 0x000000293d0d7223 */ /* 0x000fe2000000006c */
[----:B------:R-:W-:Y:S01]  /*0f10*/  FFMA R82, R54, R69, R102 ;  /* 0x0000004536527223 */ /* 0x000fe20000000066 */
[----:B------:R-:W2:Y:S01]  /*0f20*/  LDS.128 R36, [R9+UR6+0x610] ;  /* 0x0006100609247984 */ /* 0x000ea20008000c00 */
[C---:B------:R-:W-:Y:S01]  /*0f30*/  FFMA R41, R65.reuse, R41, R78 ;  /* 0x0000002941297223 */ /* 0x040fe2000000004e */
[-C--:B------:R-:W-:Y:S01]  /*0f40*/  FFMA R102, R22, R70.reuse, R115 ;  /* 0x0000004616667223 */ /* 0x080fe20000000073 */
[-C--:B------:R-:W-:Y:S01]  /*0f50*/  FFMA R104, R34, R70.reuse, R121 ;  /* 0x0000004622687223 */ /* 0x080fe20000000079 */
[-C--:B------:R-:W-:Y:S01]  /*0f60*/  FFMA R108, R46, R70.reuse, R125 ;  /* 0x000000462e6c7223 */ /* 0x080fe2000000007d */
[-C--:B------:R-:W-:Y:S01]  /*0f70*/  FFMA R116, R50, R70.reuse, R92 ;  /* 0x0000004632747223 */ /* 0x080fe2000000005c */
[-C--:B------:R-:W-:Y:S01]  /*0f80*/  FFMA R124, R54, R70.reuse, R88 ;  /* 0x00000046367c7223 */ /* 0x080fe20000000058 */
[-C--:B------:R-:W-:Y:S01]  /*0f90*/  FFMA R122, R58, R70.reuse, R122 ;  /* 0x000000463a7a7223 */ /* 0x080fe2000000007a */
[-C--:B------:R-:W-:Y:S01]  /*0fa0*/  FFMA R120, R62, R70.reuse, R120 ;  /* 0x000000463e787223 */ /* 0x080fe20000000078 */
[----:B------:R-:W-:Y:S01]  /*0fb0*/  FFMA R27, R66, R70, R27 ;  /* 0x00000046421b7223 */ /* 0x000fe2000000001b */
[----:B------:R-:W-:Y:S01]  /*0fc0*/  FFMA R24, R65, R43, R24 ;  /* 0x0000002b41187223 */ /* 0x000fe20000000018 */
[----:B------:R-:W-:Y:S01]  /*0fd0*/  FFMA R74, R34, R69, R119 ;  /* 0x00000045224a7223 */ /* 0x000fe20000000077 */
[-C--:B------:R-:W-:Y:S01]  /*0fe0*/  FFMA R70, R22, R71.reuse, R93 ;  /* 0x0000004716467223 */ /* 0x080fe2000000005d */
[----:B------:R-:W-:Y:S01]  /*0ff0*/  FFMA R84, R34, R71, R21 ;  /* 0x0000004722547223 */ /* 0x000fe20000000015 */
[-C--:B------:R-:W-:Y:S01]  /*1000*/  FFMA R94, R46, R69.reuse, R94 ;  /* 0x000000452e5e7223 */ /* 0x080fe2000000005e */
[----:B------:R-:W-:Y:S01]  /*1010*/  FFMA R78, R58, R69, R106 ;  /* 0x000000453a4e7223 */ /* 0x000fe2000000006a */
[-C--:B------:R-:W-:Y:S01]  /*1020*/  FFMA R88, R46, R71.reuse, R33 ;  /* 0x000000472e587223 */ /* 0x080fe20000000021 */
[----:B------:R-:W-:Y:S01]  /*1030*/  FFMA R106, R54, R71, R52 ;  /* 0x00000047366a7223 */ /* 0x000fe20000000034 */
[----:B------:R-:W-:Y:S01]  /*1040*/  FFMA R72, R22, R69, R113 ;  /* 0x0000004516487223 */ /* 0x000fe20000000071 */
[----:B0-----:R-:W-:Y:S01]  /*1050*/  FFMA R101, R16, R34, R101 ;  /* 0x0000002210657223 */ /* 0x001fe20000000065 */
[C---:B------:R-:W-:Y:S01]  /*1060*/  FFMA R110, R34.reuse, R17, R103 ;  /* 0x00000011226e7223 */ /* 0x040fe20000000067 */
[C---:B------:R-:W-:Y:S01]  /*1070*/  FFMA R105, R34.reuse, R18, R105 ;  /* 0x0000001222697223 */ /* 0x040fe20000000069 */
[----:B------:R-:W-:Y:S01]  /*1080*/  FFMA R32, R34, R19, R32 ;  /* 0x0000001322207223 */ /* 0x000fe20000000020 */
[----:B------:R-:W-:Y:S01]  /*1090*/  FFMA R107, R16, R46, R107 ;  /* 0x0000002e106b7223 */ /* 0x000fe2000000006b */
[C---:B------:R-:W-:Y:S01]  /*10a0*/  FFMA R34, R46.reuse, R17, R109 ;  /* 0x000000112e227223 */ /* 0x040fe2000000006d */
[C---:B------:R-:W-:Y:S01]  /*10b0*/  FFMA R111, R46.reuse, R18, R111 ;  /* 0x000000122e6f7223 */ /* 0x040fe2000000006f */
[-C--:B------:R-:W-:Y:S01]  /*10c0*/  FFMA R44, R46, R19.reuse, R44 ;  /* 0x000000132e2c7223 */ /* 0x080fe2000000002c */
[----:B------:R-:W-:Y:S01]  /*10d0*/  FFMA R20, R22, R19, R20 ;  /* 0x0000001316147223 */ /* 0x000fe20000000014 */
[----:B------:R-:W-:Y:S01]  /*10e0*/  FFMA R85, R16, R54, R85 ;  /* 0x0000003610557223 */ /* 0x000fe20000000055 */
[C---:B------:R-:W-:Y:S01]  /*10f0*/  FFMA R46, R54.reuse, R17, R49 ;  /* 0x00000011362e7223 */ /* 0x040fe20000000031 */
[C---:B------:R-:W-:Y:S01]  /*1100*/  FFMA R87, R54.reuse, R18, R87 ;  /* 0x0000001236577223 */ /* 0x040fe20000000057 */
[----:B------:R-:W-:Y:S01]  /*1110*/  FFMA R86, R54, R19, R86 ;  /* 0x0000001336567223 */ /* 0x000fe20000000056 */
[----:B------:R-:W-:Y:S01]  /*1120*/  FFMA R112, R62, R71, R75 ;  /* 0x000000473e707223 */ /* 0x000fe2000000004b */
[----:B------:R-:W-:Y:S01]  /*1130*/  FFMA R95, R16, R22, R95 ;  /* 0x00000016105f7223 */ /* 0x000fe2000000005f */
[CC--:B------:R-:W-:Y:S01]  /*1140*/  FFMA R52, R22.reuse, R17.reuse, R97 ;  /* 0x0000001116347223 */ /* 0x0c0fe20000000061 */
[----:B------:R-:W-:Y:S01]  /*1150*/  FFMA R99, R22, R18, R99 ;  /* 0x0000001216637223 */ /* 0x000fe20000000063 */
[----:B------:R-:W-:Y:S01]  /*1160*/  FFMA R54, R66, R17, R41 ;  /* 0x0000001142367223 */ /* 0x000fe20000000029 */
[C---:B------:R-:W-:Y:S01]  /*1170*/  FFMA R98, R50.reuse, R69, R98 ;  /* 0x0000004532627223 */ /* 0x040fe20000000062 */
[----:B------:R-:W-:Y:S01]  /*1180*/  FFMA R92, R50, R71, R91 ;  /* 0x00000047325c7223 */ /* 0x000fe2000000005b */
[----:B------:R-:W-:Y:S01]  /*1190*/  FFMA R45, R16, R50, R45 ;  /* 0x00000032102d7223 */ /* 0x000fe2000000002d */
[C---:B------:R-:W-:Y:S01]  /*11a0*/  FFMA R48, R50.reuse, R17, R48 ;  /* 0x0000001132307223 */ /* 0x040fe20000000030 */
[C---:B------:R-:W-:Y:S01]  /*11b0*/  FFMA R89, R50.reuse, R18, R89 ;  /* 0x0000001232597223 */ /* 0x040fe20000000059 */
[----:B------:R-:W-:Y:S01]  /*11c0*/  FFMA R90, R50, R19, R90 ;  /* 0x00000013325a7223 */ /* 0x000fe2000000005a */
[----:B------:R-:W-:Y:S01]  /*11d0*/  FFMA R43, R16, R66, R15 ;  /* 0x00000042102b7223 */ /* 0x000fe2000000000f */
[----:B------:R-:W-:Y:S01]  /*11e0*/  FFMA R41, R66, R18, R25 ;  /* 0x0000001242297223 */ /* 0x000fe20000000019 */
[----:B-1----:R-:W-:Y:S01]  /*11f0*/  FFMA R75, R28, R63, R40 ;  /* 0x0000003f1c4b7223 */ /* 0x002fe20000000028 */
[----:B------:R-:W-:Y:S01]  /*1200*/  FFMA R76, R62, R69, R76 ;  /* 0x000000453e4c7223 */ /* 0x000fe2000000004c */
[----:B------:R-:W-:Y:S01]  /*1210*/  FFMA R114, R58, R71, R81 ;  /* 0x000000473a727223 */ /* 0x000fe20000000051 */
[----:B------:R-:W-:Y:S01]  /*1220*/  FFMA R53, R16, R58, R53 ;  /* 0x0000003a10357223 */ /* 0x000fe20000000035 */
        /* <DEDUP_REMOVED lines=8> */
[C---:B------:R-:W-:Y:S01]  /*12b0*/  FFMA R49, R28.reuse, R35, R26 ;  /* 0x000000231c317223 */ /* 0x040fe2000000001a */
[C---:B------:R-:W-:Y:S01]  /*12c0*/  FFMA R77, R28.reuse, R67, R68 ;  /* 0x000000431c4d7223 */ /* 0x040fe20000000044 */
[-C--:B------:R-:W-:Y:S01]  /*12d0*/  FFMA R103, R67, R30.reuse, R27 ;  /* 0x0000001e43677223 */ /* 0x080fe2000000001b */
[C---:B------:R-:W-:Y:S01]  /*12e0*/  FFMA R40, R23.reuse, R31, R70 ;  /* 0x0000001f17287223 */ /* 0x040fe20000000046 */
[C---:B------:R-:W-:Y:S01]  /*12f0*/  FFMA R61, R28.reuse, R55, R42 ;  /* 0x000000371c3d7223 */ /* 0x040fe2000000002a */
[----:B------:R-:W-:Y:S01]  /*1300*/  LDS.128 R24, [R12+UR5+0x10] ;  /* 0x000010050c187984 */ /* 0x000fe20008000c00 */
[----:B------:R-:W-:Y:S01]  /*1310*/  FFMA R117, R28, R23, R117 ;  /* 0x000000171c757223 */ /* 0x000fe20000000075 */
[C---:B------:R-:W-:Y:S01]  /*1320*/  FFMA R72, R23.reuse, R29, R72 ;  /* 0x0000001d17487223 */ /* 0x040fe20000000048 */
[C---:B------:R-:W-:Y:S01]  /*1330*/  FFMA R113, R23.reuse, R30, R102 ;  /* 0x0000001e17717223 */ /* 0x040fe20000000066 */
[----:B------:R-:W0:Y:S01]  /*1340*/  LDS.128 R16, [R9+UR6+0x800] ;  /* 0x0008000609107984 */ /* 0x000e220008000c00 */
[----:B--2---:R-:W-:Y:S01]  /*1350*/  FFMA R95, R36, R23, R95 ;  /* 0x00000017245f7223 */ /* 0x004fe2000000005f */
[C---:B------:R-:W-:Y:S01]  /*1360*/  FFMA R42, R23.reuse, R37, R52 ;  /* 0x00000025172a7223 */ /* 0x040fe20000000034 */
[C---:B------:R-:W-:Y:S01]  /*1370*/  FFMA R99, R23.reuse, R38, R99 ;  /* 0x0000002617637223 */ /* 0x040fe20000000063 */
[----:B------:R-:W1:Y:S01]  /*1380*/  LDS.128 R68, [R9+UR6+0x810] ;  /* 0x0008100609447984 */ /* 0x000e620008000c00 */
[----:B------:R-:W-:Y:S01]  /*1390*/  FFMA R62, R23, R39, R20 ;  /* 0x00000027173e7223 */ /* 0x000fe20000000014 */
[C---:B------:R-:W-:Y:S01]  /*13a0*/  FFMA R13, R28.reuse, R47, R96 ;  /* 0x0000002f1c0d7223 */ /* 0x040fe20000000060 */
[C---:B------:R-:W-:Y:S01]  /*13b0*/  FFMA R15, R28.reuse, R51, R64 ;  /* 0x000000331c0f7223 */ /* 0x040fe20000000040 */
[----:B------:R-:W2:Y:S01]  /*13c0*/  LDS.128 R20, [R12+UR5+0x30] ;  /* 0x000030050c147984 */ /* 0x000ea20008000c00 */
[----:B------:R-:W-:Y:S01]  /*13d0*/  FFMA R65, R28, R59, R60 ;  /* 0x0000003b1c417223 */ /* 0x000fe2000000003c */
[-C--:B------:R-:W-:Y:S01]  /*13e0*/  FFMA R74, R35, R29.reuse, R74 ;  /* 0x0000001d234a7223 */ /* 0x080fe2000000004a */
[-C--:B------:R-:W-:Y:S01]  /*13f0*/  FFMA R94, R47, R29.reuse, R94 ;  /* 0x0000001d2f5e7223 */ /* 0x080fe2000000005e */
[-C--:B------:R-:W-:Y:S01]  /*1400*/  FFMA R98, R51, R29.reuse, R98 ;  /* 0x0000001d33627223 */ /* 0x080fe20000000062 */
[-C--:B------:R-:W-:Y:S01]  /*1410*/  FFMA R82, R55, R29.reuse, R82 ;  /* 0x0000001d37527223 */ /* 0x080fe20000000052 */
[-C--:B------:R-:W-:Y:S01]  /*1420*/  FFMA R78, R59, R29.reuse, R78 ;  /* 0x0000001d3b4e7223 */ /* 0x080fe2000000004e */
[-C--:B------:R-:W-:Y:S01]  /*1430*/  FFMA R76, R63, R29.reuse, R76 ;  /* 0x0000001d3f4c7223 */ /* 0x080fe2000000004c */
[----:B------:R-:W-:Y:S01]  /*1440*/  FFMA R100, R67, R29, R100 ;  /* 0x0000001d43647223 */ /* 0x000fe20000000064 */
        /* <DEDUP_REMOVED lines=13> */
[C---:B------:R-:W-:Y:S01]  /*1520*/  FFMA R101, R36.reuse, R35, R101 ;  /* 0x0000002324657223 */ /* 0x040fe20000000065 */
[C---:B------:R-:W-:Y:S01]  /*1530*/  FFMA R110, R35.reuse, R37, R110 ;  /* 0x00000025236e7223 */ /* 0x040fe2000000006e */
[CC--:B------:R-:W-:Y:S01]  /*1540*/  FFMA R105, R35.reuse, R38.reuse, R105 ;  /* 0x0000002623697223 */ /* 0x0c0fe20000000069 */
[----:B------:R-:W-:Y:S01]  /*1550*/  FFMA R96, R35, R39, R32 ;  /* 0x0000002723607223 */ /* 0x000fe20000000020 */
[C---:B------:R-:W-:Y:S01]  /*1560*/  FFMA R52, R47.reuse, R37, R34 ;  /* 0x000000252f347223 */ /* 0x040fe20000000022 */
[----:B------:R-:W3:Y:S01]  /*1570*/  LDS.128 R28, [R12+UR5+0x50] ;  /* 0x000050050c1c7984 */ /* 0x000ee20008000c00 */
[C---:B------:R-:W-:Y:S01]  /*1580*/  FFMA R107, R36.reuse, R47, R107 ;  /* 0x0000002f246b7223 */ /* 0x040fe2000000006b */
[CC--:B------:R-:W-:Y:S01]  /*1590*/  FFMA R111, R47.reuse, R38.reuse, R111 ;  /* 0x000000262f6f7223 */ /* 0x0c0fe2000000006f */
[----:B------:R-:W-:Y:S01]  /*15a0*/  FFMA R58, R47, R39, R44 ;  /* 0x000000272f3a7223 */ /* 0x000fe2000000002c */
[----:B------:R-:W4:Y:S01]  /*15b0*/  LDS.128 R32, [R12+UR5+0x70] ;  /* 0x000070050c207984 */ /* 0x000f220008000c00 */
[C---:B------:R-:W-:Y:S01]  /*15c0*/  FFMA R115, R36.reuse, R51, R45 ;  /* 0x0000003324737223 */ /* 0x040fe2000000002d */
[C---:B------:R-:W-:Y:S01]  /*15d0*/  FFMA R85, R36.reuse, R55, R85 ;  /* 0x0000003724557223 */ /* 0x040fe20000000055 */
[C---:B------:R-:W-:Y:S01]  /*15e0*/  FFMA R64, R55.reuse, R37, R46 ;  /* 0x0000002537407223 */ /* 0x040fe2000000002e */
[CC--:B------:R-:W-:Y:S01]  /*15f0*/  FFMA R87, R55.reuse, R38.reuse, R87 ;  /* 0x0000002637577223 */ /* 0x0c0fe20000000057 */
[----:B------:R-:W-:Y:S01]  /*1600*/  FFMA R86, R55, R39, R86 ;  /* 0x0000002737567223 */ /* 0x000fe20000000056 */
[C---:B------:R-:W-:Y:S01]  /*1610*/  FFMA R53, R36.reuse, R59, R53 ;  /* 0x0000003b24357223 */ /* 0x040fe20000000035 */
[C---:B------:R-:W-:Y:S01]  /*1620*/  FFMA R56, R59.reuse, R37, R56 ;  /* 0x000000253b387223 */ /* 0x040fe20000000038 */
[CC--:B------:R-:W-:Y:S01]  /*1630*/  FFMA R79, R59.reuse, R38.reuse, R79 ;  /* 0x000000263b4f7223 */ /* 0x0c0fe2000000004f */
[----:B------:R-:W-:Y:S01]  /*1640*/  FFMA R80, R59, R39, R80 ;  /* 0x000000273b507223 */ /* 0x000fe20000000050 */
[----:B------:R-:W-:Y:S01]  /*1650*/  FFMA R55, R36, R67, R43 ;  /* 0x0000004324377223 */ /* 0x000fe2000000002b */
[-C--:B------:R-:W-:Y:S01]  /*1660*/  FFMA R59, R67, R38.reuse, R41 ;  /* 0x00000026433b7223 */ /* 0x080fe20000000029 */
[----:B------:R-:W5:Y:S01]  /*1670*/  LDS.128 R44, [R12+UR5+0x90] ;  /* 0x000090050c2c7984 */ /* 0x000f620008000c00 */
[C---:B0-----:R-:W-:Y:S01]  /*1680*/  FFMA R116, R24.reuse, R19, R40 ;  /* 0x0000001318747223 */ /* 0x041fe20000000028 */
[----:B-1----:R-:W-:Y:S01]  /*1690*/  FFMA R120, R24, R69, R42 ;  /* 0x0000004518787223 */ /* 0x002fe2000000002a */
[C---:B------:R-:W-:Y:S01]  /*16a0*/  FFMA R60, R51.reuse, R37, R48 ;  /* 0x00000025333c7223 */ /* 0x040fe20000000030 */
[CC--:B------:R-:W-:Y:S01]  /*16b0*/  FFMA R89, R51.reuse, R38.reuse, R89 ;  /* 0x0000002633597223 */ /* 0x0c0fe20000000059 */
[----:B------:R-:W-:Y:S01]  /*16c0*/  FFMA R90, R51, R39, R90 ;  /* 0x00000027335a7223 */ /* 0x000fe2000000005a */
[----:B------:R-:W-:Y:S01]  /*16d0*/  FFMA R57, R36, R63, R57 ;  /* 0x0000003f24397223 */ /* 0x000fe20000000039 */
[C---:B------:R-:W-:Y:S01]  /*16e0*/  FFMA R102, R63.reuse, R37, R50 ;  /* 0x000000253f667223 */ /* 0x040fe20000000032 */
[C---:B------:R-:W-:Y:S01]  /*16f0*/  FFMA R73, R63.reuse, R38, R73 ;  /* 0x000000263f497223 */ /* 0x040fe20000000049 */
[----:B------:R-:W-:Y:S01]  /*1700*/  FFMA R104, R63, R39, R14 ;  /* 0x000000273f687223 */ /* 0x000fe2000000000e */
[C---:B------:R-:W-:Y:S01]  /*1710*/  FFMA R54, R67.reuse, R37, R54 ;  /* 0x0000002543367223 */ /* 0x040fe20000000036 */
[----:B------:R-:W-:Y:S01]  /*1720*/  FFMA R66, R67, R39, R66 ;  /* 0x0000002743427223 */ /* 0x000fe20000000042 */
[----:B------:R-:W0:Y:S01]  /*1730*/  LDS.128 R40, [R12+UR5+0xb0] ;  /* 0x0000b0050c287984 */ /* 0x000e220008000c00 */
[C---:B--2---:R-:W-:Y:S01]  /*1740*/  FFMA R122, R20.reuse, R16, R49 ;  /* 0x00000010147a7223 */ /* 0x044fe20000000031 */
[C---:B------:R-:W-:Y:S01]  /*1750*/  FFMA R74, R20.reuse, R17, R74 ;  /* 0x00000011144a7223 */ /* 0x040fe2000000004a */
[C---:B------:R-:W-:Y:S01]  /*1760*/  FFMA R124, R20.reuse, R18, R109 ;  /* 0x00000012147c7223 */ /* 0x040fe2000000006d */
[----:B------:R-:W1:Y:S01]  /*1770*/  LDS.128 R36, [R12+UR5+0xd0] ;  /* 0x0000d0050c247984 */ /* 0x000e620008000c00 */
[C---:B------:R-:W-:Y:S01]  /*1780*/  FFMA R84, R20.reuse, R19, R84 ;  /* 0x0000001314547223 */ /* 0x040fe20000000054 */
[C---:B------:R-:W-:Y:S01]  /*1790*/  FFMA R101, R20.reuse, R68, R101 ;  /* 0x0000004414657223 */ /* 0x040fe20000000065 */
[C---:B------:R-:W-:Y:S01]  /*17a0*/  FFMA R110, R20.reuse, R69, R110 ;  /* 0x00000045146e7223 */ /* 0x040fe2000000006e */
[----:B------:R-:W2:Y:S01]  /*17b0*/  LDS.128 R48, [R12+UR5+0xf0] ;  /* 0x0000f0050c307984 */ /* 0x000ea20008000c00 */
[C---:B------:R-:W-:Y:S01]  /*17c0*/  FFMA R105, R20.reuse, R70, R105 ;  /* 0x0000004614697223 */ /* 0x040fe20000000069 */
[----:B------:R-:W-:Y:S01]  /*17d0*/  FFMA R96, R20, R71, R96 ;  /* 0x0000004714607223 */ /* 0x000fe20000000060 */
[-C--:B------:R-:W-:Y:S01]  /*17e0*/  FFMA R117, R24, R16.reuse, R117 ;  /* 0x0000001018757223 */ /* 0x080fe20000000075 */
[C---:B---3--:R-:W-:Y:S01]  /*17f0*/  FFMA R20, R28.reuse, R16, R13 ;  /* 0x000000101c147223 */ /* 0x048fe2000000000d */
[C---:B------:R-:W-:Y:S01]  /*1800*/  FFMA R94, R28.reuse, R17, R94 ;  /* 0x000000111c5e7223 */ /* 0x040fe2000000005e */
[C---:B------:R-:W-:Y:S01]  /*1810*/  FFMA R93, R28.reuse, R18, R93 ;  /* 0x000000121c5d7223 */ /* 0x040fe2000000005d */
[C---:B------:R-:W-:Y:S01]  /*1820*/  FFMA R88, R28.reuse, R19, R88 ;  /* 0x000000131c587223 */ /* 0x040fe20000000058 */
[C---:B------:R-:W-:Y:S01]  /*1830*/  FFMA R107, R28.reuse, R68, R107 ;  /* 0x000000441c6b7223 */ /* 0x040fe2000000006b */
[C---:B------:R-:W-:Y:S01]  /*1840*/  FFMA R52, R28.reuse, R69, R52 ;  /* 0x000000451c347223 */ /* 0x040fe20000000034 */
[C---:B------:R-:W-:Y:S01]  /*1850*/  FFMA R111, R28.reuse, R70, R111 ;  /* 0x000000461c6f7223 */ /* 0x040fe2000000006f */
[----:B------:R-:W-:Y:S01]  /*1860*/  FFMA R58, R28, R71, R58 ;  /* 0x000000471c3a7223 */ /* 0x000fe2000000003a */
[C---:B----4-:R-:W-:Y:S01]  /*1870*/  FFMA R28, R32.reuse, R16, R15 ;  /* 0x00000010201c7223 */ /* 0x050fe2000000000f */
[-C--:B------:R-:W-:Y:S01]  /*1880*/  FFMA R67, R32, R17.reuse, R98 ;  /* 0x0000001120437223 */ /* 0x080fe20000000062 */
[----:B------:R-:W3:Y:S01]  /*1890*/  LDS.128 R12, [R9+UR6+0xa00] ;  /* 0x000a0006090c7984 */ /* 0x000ee20008000c00 */
        /* <DEDUP_REMOVED lines=9> */
[-C--:B------:R-:W-:Y:S01]  /*1930*/  FFMA R90, R32, R71.reuse, R90 ;  /* 0x00000047205a7223 */ /* 0x080fe2000000005a */
        /* <DEDUP_REMOVED lines=9> */
[C---:B0-----:R-:W-:Y:S01]  /*19d0*/  FFMA R113, R40.reuse, R16, R65 ;  /* 0x0000001028717223 */ /* 0x041fe20000000041 */
[C---:B------:R-:W-:Y:S01]  /*19e0*/  FFMA R78, R40.reuse, R17, R78 ;  /* 0x00000011284e7223 */ /* 0x040fe2000000004e */
[C---:B------:R-:W-:Y:S01]  /*19f0*/  FFMA R44, R40.reuse, R18, R83 ;  /* 0x00000012282c7223 */ /* 0x040fe20000000053 */
[C---:B------:R-:W-:Y:S01]  /*1a00*/  FFMA R114, R40.reuse, R19, R114 ;  /* 0x0000001328727223 */ /* 0x040fe20000000072 */
[C---:B------:R-:W-:Y:S01]  /*1a10*/  FFMA R53, R40.reuse, R68, R53 ;  /* 0x0000004428357223 */ /* 0x040fe20000000035 */
[C---:B------:R-:W-:Y:S01]  /*1a20*/  FFMA R56, R40.reuse, R69, R56 ;  /* 0x0000004528387223 */ /* 0x040fe20000000038 */
[C---:B------:R-:W-:Y:S01]  /*1a30*/  FFMA R79, R40.reuse, R70, R79 ;  /* 0x00000046284f7223 */ /* 0x040fe2000000004f */
[----:B------:R-:W-:Y:S01]  /*1a40*/  FFMA R80, R40, R71, R80 ;  /* 0x0000004728507223 */ /* 0x000fe20000000050 */
[----:B------:R-:W0:Y:S01]  /*1a50*/  LDS.128 R60, [R9+UR6+0xa10] ;  /* 0x000a1006093c7984 */ /* 0x000e220008000c00 */
[C---:B-1----:R-:W-:Y:S01]  /*1a60*/  FFMA R83, R36.reuse, R16, R75 ;  /* 0x0000001024537223 */ /* 0x042fe2000000004b */
[C---:B------:R-:W-:Y:S01]  /*1a70*/  FFMA R40, R36.reuse, R18, R91 ;  /* 0x0000001224287223 */ /* 0x040fe2000000005b */
[C---:B------:R-:W-:Y:S01]  /*1a80*/  FFMA R76, R36.reuse, R17, R76 ;  /* 0x00000011244c7223 */ /* 0x040fe2000000004c */
[C---:B------:R-:W-:Y:S01]  /*1a90*/  FFMA R112, R36.reuse, R19, R112 ;  /* 0x0000001324707223 */ /* 0x040fe20000000070 */
[C---:B------:R-:W-:Y:S01]  /*1aa0*/  FFMA R57, R36.reuse, R68, R57 ;  /* 0x0000004424397223 */ /* 0x040fe20000000039 */
[C---:B------:R-:W-:Y:S01]  /*1ab0*/  FFMA R102, R36.reuse, R69, R102 ;  /* 0x0000004524667223 */ /* 0x040fe20000000066 */
[C---:B------:R-:W-:Y:S01]  /*1ac0*/  FFMA R73, R36.reuse, R70, R73 ;  /* 0x0000004624497223 */ /* 0x040fe20000000049 */
[----:B------:R-:W-:Y:S01]  /*1ad0*/  FFMA R104, R36, R71, R104 ;  /* 0x0000004724687223 */ /* 0x000fe20000000068 */
[C---:B--2---:R-:W-:Y:S01]  /*1ae0*/  FFMA R16, R48.reuse, R16, R77 ;  /* 0x0000001030107223 */ /* 0x044fe2000000004d */
[C---:B------:R-:W-:Y:S01]  /*1af0*/  FFMA R18, R48.reuse, R18, R103 ;  /* 0x0000001230127223 */ /* 0x040fe20000000067 */
[C---:B------:R-:W-:Y:S01]  /*1b00*/  FFMA R100, R48.reuse, R17, R100 ;  /* 0x0000001130647223 */ /* 0x040fe20000000064 */
[C---:B------:R-:W-:Y:S01]  /*1b10*/  FFMA R36, R48.reuse, R19, R118 ;  /* 0x0000001330247223 */ /* 0x040fe20000000076 */
[C---:B------:R-:W-:Y:S01]  /*1b20*/  FFMA R54, R48.reuse, R69, R54 ;  /* 0x0000004530367223 */ /* 0x040fe20000000036 */
[----:B------:R-:W-:Y:S01]  /*1b30*/  FFMA R66, R48, R71, R66 ;  /* 0x0000004730427223 */ /* 0x000fe20000000042 */
        /* <DEDUP_REMOVED lines=32> */
[----:B------:R-:W1:Y:S01]  /*1d40*/  LDS.128 R16, [R9+UR6+0xc00] ;  /* 0x000c000609107984 */ /* 0x000e620008000c00 */
[C---:B0-----:R-:W-:Y:S01]  /*1d50*/  FFMA R95, R60.reuse, R25, R95 ;  /* 0x000000193c5f7223 */ /* 0x041fe2000000005f */
[C---:B------:R-:W-:Y:S01]  /*1d60*/  FFMA R120, R25.reuse, R61, R120 ;  /* 0x0000003d19787223 */ /* 0x040fe20000000078 */
[CC--:B------:R-:W-:Y:S01]  /*1d70*/  FFMA R99, R25.reuse, R62.reuse, R99 ;  /* 0x0000003e19637223 */ /* 0x0c0fe20000000063 */
[----:B------:R-:W0:Y:S01]  /*1d80*/  LDS.128 R12, [R9+UR6+0xc10] ;  /* 0x000c1006090c7984 */ /* 0x000e220008000c00 */
[----:B------:R-:W-:Y:S01]  /*1d90*/  FFMA R24, R25, R63, R24 ;  /* 0x0000003f19187223 */ /* 0x000fe20000000018 */
[C---:B------:R-:W-:Y:S01]  /*1da0*/  FFMA R101, R60.reuse, R21, R101 ;  /* 0x000000153c657223 */ /* 0x040fe20000000065 */
        /* <DEDUP_REMOVED lines=29> */
[----:B------:R-:W2:Y:S01]  /*1f80*/  LDS.128 R52, [R9+UR6+0xe00] ;  /* 0x000e000609347984 */ /* 0x000ea20008000c00 */
[----:B-1----:R-:W-:Y:S01]  /*1f90*/  FFMA R117, R16, R26, R117 ;  /* 0x0000001a10757223 */ /* 0x002fe20000000075 */
[C---:B------:R-:W-:Y:S01]  /*1fa0*/  FFMA R102, R26.reuse, R17, R91 ;  /* 0x000000111a667223 */ /* 0x040fe2000000005b */
[C---:B------:R-:W-:Y:S01]  /*1fb0*/  FFMA R108, R26.reuse, R18, R125 ;  /* 0x000000121a6c7223 */ /* 0x040fe2000000007d */
[----:B------:R-:W-:Y:S01]  /*1fc0*/  FFMA R116, R26, R19, R116 ;  /* 0x000000131a747223 */ /* 0x000fe20000000074 */
[----:B0-----:R-:W-:Y:S01]  /*1fd0*/  FFMA R49, R12, R26, R95 ;  /* 0x0000001a0c317223 */ /* 0x001fe2000000005f */
[C---:B------:R-:W-:Y:S01]  /*1fe0*/  FFMA R120, R26.reuse, R13, R120 ;  /* 0x0000000d1a787223 */ /* 0x040fe20000000078 */
[C---:B------:R-:W-:Y:S01]  /*1ff0*/  FFMA R99, R26.reuse, R14, R99 ;  /* 0x0000000e1a637223 */ /* 0x040fe20000000063 */
[----:B------:R-:W-:Y:S01]  /*2000*/  FFMA R24, R26, R15, R24 ;  /* 0x0000000f1a187223 */ /* 0x000fe20000000018 */
[-C--:B------:R-:W-:Y:S01]  /*2010*/  FFMA R26, R22, R13.reuse, R25 ;  /* 0x0000000d161a7223 */ /* 0x080fe20000000019 */
[----:B------:R-:W-:Y:S01]  /*2020*/  FFMA R122, R30, R13, R21 ;  /* 0x0000000d1e7a7223 */ /* 0x000fe20000000015 */
[----:B------:R-:W-:Y:S01]  /*2030*/  FFMA R70, R16, R30, R69 ;  /* 0x0000001e10467223 */ /* 0x000fe20000000045 */
[C---:B------:R-:W-:Y:S01]  /*2040*/  FFMA R94, R30.reuse, R17, R109 ;  /* 0x000000111e5e7223 */ /* 0x040fe2000000006d */
[C---:B------:R-:W-:Y:S01]  /*2050*/  FFMA R118, R30.reuse, R18, R93 ;  /* 0x000000121e767223 */ /* 0x040fe2000000005d */
[----:B------:R-:W-:Y:S01]  /*2060*/  FFMA R88, R30, R19, R88 ;  /* 0x000000131e587223 */ /* 0x000fe20000000058 */
[----:B------:R-:W-:Y:S01]  /*2070*/  FFMA R25, R12, R30, R107 ;  /* 0x0000001e0c197223 */ /* 0x000fe2000000006b */
[C---:B------:R-:W-:Y:S01]  /*2080*/  FFMA R125, R30.reuse, R14, R111 ;  /* 0x0000000e1e7d7223 */ /* 0x040fe2000000006f */
[----:B------:R-:W-:Y:S01]  /*2090*/  FFMA R21, R30, R15, R58 ;  /* 0x0000000f1e157223 */ /* 0x000fe2000000003a */
[----:B------:R-:W-:Y:S01]  /*20a0*/  FFMA R60, R16, R42, R75 ;  /* 0x0000002a103c7223 */ /* 0x000fe2000000004b */
[----:B------:R-:W-:Y:S01]  /*20b0*/  FFMA R30, R34, R13, R29 ;  /* 0x0000000d221e7223 */ /* 0x000fe2000000001d */
[C---:B------:R-:W-:Y:S01]  /*20c0*/  FFMA R68, R16.reuse, R34, R81 ;  /* 0x0000002210447223 */ /* 0x040fe20000000051 */
        /* <DEDUP_REMOVED lines=8> */
[C---:B------:R-:W-:Y:S01]  /*2150*/  FFMA R76, R46.reuse, R17, R121 ;  /* 0x000000112e4c7223 */ /* 0x040fe20000000079 */
[C---:B------:R-:W-:Y:S01]  /*2160*/  FFMA R32, R46.reuse, R18, R32 ;  /* 0x000000122e207223 */ /* 0x040fe20000000020 */
[C---:B------:R-:W-:Y:S01]  /*2170*/  FFMA R106, R46.reuse, R19, R106 ;  /* 0x000000132e6a7223 */ /* 0x040fe2000000006a */
[C---:B------:R-:W-:Y:S01]  /*2180*/  FFMA R34, R46.reuse, R13, R33 ;  /* 0x0000000d2e227223 */ /* 0x040fe20000000021 */
[C---:B------:R-:W-:Y:S01]  /*2190*/  FFMA R85, R46.reuse, R14, R87 ;  /* 0x0000000e2e557223 */ /* 0x040fe20000000057 */
[----:B------:R-:W-:Y:S01]  /*21a0*/  FFMA R77, R46, R15, R86 ;  /* 0x0000000f2e4d7223 */ /* 0x000fe20000000056 */
[----:B------:R-:W-:Y:S01]  /*21b0*/  FFMA R46, R42, R13, R56 ;  /* 0x0000000d2a2e7223 */ /* 0x000fe20000000038 */
[C---:B------:R-:W-:Y:S01]  /*21c0*/  FFMA R72, R16.reuse, R22, R65 ;  /* 0x0000001610487223 */ /* 0x040fe20000000041 */
[----:B------:R-:W0:Y:S01]  /*21d0*/  LDS.128 R56, [R9+UR6+0xe10] ;  /* 0x000e100609387984 */ /* 0x000e220008000c00 */
[C---:B------:R-:W-:Y:S01]  /*21e0*/  FFMA R48, R16.reuse, R38, R71 ;  /* 0x0000002610307223 */ /* 0x040fe20000000047 */
[----:B------:R-:W-:Y:S01]  /*21f0*/  FFMA R98, R16, R50, R83 ;  /* 0x0000003210627223 */ /* 0x000fe20000000053 */
[-C--:B------:R-:W-:Y:S01]  /*2200*/  FFMA R16, R38, R17.reuse, R113 ;  /* 0x0000001126107223 */ /* 0x080fe20000000071 */
[-C--:B------:R-:W-:Y:S01]  /*2210*/  FFMA R82, R22, R17.reuse, R103 ;  /* 0x0000001116527223 */ /* 0x080fe20000000067 */
[-C--:B------:R-:W-:Y:S01]  /*2220*/  FFMA R74, R42, R17.reuse, R119 ;  /* 0x000000112a4a7223 */ /* 0x080fe20000000077 */
[----:B------:R-:W-:Y:S01]  /*2230*/  FFMA R100, R50, R17, R123 ;  /* 0x0000001132647223 */ /* 0x000fe2000000007b */
[C---:B------:R-:W-:Y:S01]  /*2240*/  FFMA R101, R12.reuse, R22, R101 ;  /* 0x000000160c657223 */ /* 0x040fe20000000065 */
[C---:B------:R-:W-:Y:S01]  /*2250*/  FFMA R45, R12.reuse, R42, R45 ;  /* 0x0000002a0c2d7223 */ /* 0x040fe2000000002d */
[C---:B------:R-:W-:Y:S01]  /*2260*/  FFMA R41, R12.reuse, R38, R41 ;  /* 0x000000260c297223 */ /* 0x040fe20000000029 */
[----:B------:R-:W-:Y:S01]  /*2270*/  FFMA R37, R12, R50, R37 ;  /* 0x000000320c257223 */ /* 0x000fe20000000025 */
[-C--:B------:R-:W-:Y:S01]  /*2280*/  FFMA R124, R22, R18.reuse, R124 ;  /* 0x00000012167c7223 */ /* 0x080fe2000000007c */
[-C--:B------:R-:W-:Y:S01]  /*2290*/  FFMA R44, R42, R18.reuse, R44 ;  /* 0x000000122a2c7223 */ /* 0x080fe2000000002c */
[-C--:B------:R-:W-:Y:S01]  /*22a0*/  FFMA R20, R38, R18.reuse, R20 ;  /* 0x0000001226147223 */ /* 0x080fe20000000014 */
[----:B------:R-:W-:Y:S01]  /*22b0*/  FFMA R28, R50, R18, R28 ;  /* 0x00000012321c7223 */ /* 0x000fe2000000001c */
[-C--:B------:R-:W-:Y:S01]  /*22c0*/  FFMA R84, R22, R19.reuse, R84 ;  /* 0x0000001316547223 */ /* 0x080fe20000000054 */
[-C--:B------:R-:W-:Y:S01]  /*22d0*/  FFMA R114, R42, R19.reuse, R114 ;  /* 0x000000132a727223 */ /* 0x080fe20000000072 */
[----:B------:R-:W-:Y:S01]  /*22e0*/  FFMA R36, R50, R19, R36 ;  /* 0x0000001332247223 */ /* 0x000fe20000000024 */
[-C--:B------:R-:W-:Y:S01]  /*22f0*/  FFMA R105, R22, R14.reuse, R105 ;  /* 0x0000000e16697223 */ /* 0x080fe20000000069 */
[-C--:B------:R-:W-:Y:S01]  /*2300*/  FFMA R33, R42, R14.reuse, R40 ;  /* 0x0000000e2a217223 */ /* 0x080fe20000000028 */
[C---:B------:R-:W-:Y:S01]  /*2310*/  FFMA R12, R50.reuse, R13, R61 ;  /* 0x0000000d320c7223 */ /* 0x040fe2000000003d */
[-C--:B------:R-:W-:Y:S01]  /*2320*/  FFMA R83, R50, R14.reuse, R62 ;  /* 0x0000000e32537223 */ /* 0x080fe2000000003e */
[----:B------:R-:W-:Y:S01]  /*2330*/  FFMA R112, R38, R19, R112 ;  /* 0x0000001326707223 */ /* 0x000fe20000000070 */
[-C--:B------:R-:W-:Y:S01]  /*2340*/  FFMA R22, R22, R15.reuse, R96 ;  /* 0x0000000f16167223 */ /* 0x080fe20000000060 */
[----:B------:R-:W-:Y:S01]  /*2350*/  FFMA R42, R42, R15, R80 ;  /* 0x0000000f2a2a7223 */ /* 0x000fe20000000050 */
[C---:B------:R-:W-:Y:S01]  /*2360*/  FFMA R40, R38.reuse, R13, R79 ;  /* 0x0000000d26287223 */ /* 0x040fe2000000004f */
[C---:B------:R-:W-:Y:S01]  /*2370*/  FFMA R73, R38.reuse, R14, R73 ;  /* 0x0000000e26497223 */ /* 0x040fe20000000049 */
[-C--:B------:R-:W-:Y:S01]  /*2380*/  FFMA R104, R38, R15.reuse, R104 ;  /* 0x0000000f26687223 */ /* 0x080fe20000000068 */
        /* <DEDUP_REMOVED lines=33> */
[-C--:B0-----:R-:W-:Y:S01]  /*25a0*/  FFMA R92, R35, R59.reuse, R75 ;  /* 0x0000003b235c7223 */ /* 0x081fe2000000004b */
        /* <DEDUP_REMOVED lines=15> */
[-C--:B------:R-:W-:Y:S01]  /*26a0*/  FFMA R89, R35, R58.reuse, R89 ;  /* 0x0000003a23597223 */ /* 0x080fe20000000059 */
[C---:B------:R-:W-:Y:S01]  /*26b0*/  FFMA R87, R56.reuse, R47, R29 ;  /* 0x0000002f38577223 */ /* 0x040fe2000000001d */
[C---:B------:R-:W-:Y:S01]  /*26c0*/  FFMA R86, R47.reuse, R57, R34 ;  /* 0x000000392f567223 */ /* 0x040fe20000000022 */
[-C--:B------:R-:W-:Y:S01]  /*26d0*/  FFMA R85, R47, R58.reuse, R85 ;  /* 0x0000003a2f557223 */ /* 0x080fe20000000055 */
        /* <DEDUP_REMOVED lines=12> */
[----:B------:R-:W-:Y:S06]  /*27a0*/  BAR.SYNC.DEFER_BLOCKING 0x0 ;  /* 0x0000000000007b1d */ /* 0x000fec0000010000 */
[----:B------:R-:W-:Y:S05]  /*27b0*/  BRA.U !UP0, `(.L_x_1) ;  /* 0xffffffdd08187547 */ /* 0x000fea000b83ffff */
.L_x_0:
[----:B------:R-:W1:Y:S01]  /*27c0*/  LDCU.64 UR4, c[0x0][0x380] ;  /* 0x00007000ff0477ac */ /* 0x000e620008000a00 */
[----:B------:R-:W-:Y:S02]  /*27d0*/  SHF.L.U32 R4, R0, 0x3, RZ ;  /* 0x0000000300047819 */ /* 0x000fe400000006ff */
[----:B------:R-:W-:Y:S01]  /*27e0*/  SHF.R.U32.HI R5, RZ, 0x1, R0 ;  /* 0x00000001ff057819 */ /* 0x000fe20000011600 */
[----:B------:R-:W2:Y:S01]  /*27f0*/  LDCU.64 UR6, c[0x0][0x3a0] ;  /* 0x00007400ff0677ac */ /* 0x000ea20008000a00 */
[----:B------:R-:W-:Y:S02]  /*2800*/  LOP3.LUT R0, R4, 0x78, RZ, 0xc0, !PT ;  /* 0x0000007804007812 */ /* 0x000fe400078ec0ff */
[----:B------:R-:W-:Y:S02]  /*2810*/  LOP3.LUT R5, R5, 0x1f8, RZ, 0xc0, !PT ;  /* 0x000001f805057812 */ /* 0x000fe400078ec0ff */
[----:B------:R-:W-:Y:S02]  /*2820*/  LEA R0, R3, R0, 0x7 ;  /* 0x0000000003007211 */ /* 0x000fe400078e38ff */
[----:B------:R-:W-:-:S02]  /*2830*/  LEA R12, R2, R5, 0x7 ;  /* 0x00000005020c7211 */ /* 0x000fc400078e38ff */
[C---:B------:R-:W-:Y:S02]  /*2840*/  IADD3 R5, PT, PT, R0.reuse, 0x2, RZ ;  /* 0x0000000200057810 */ /* 0x040fe40007ffe0ff */
[----:B------:R-:W-:Y:S02]  /*2850*/  SHF.R.S32.HI R26, RZ, 0x1f, R0 ;  /* 0x0000001fff1a7819 */ /* 0x000fe40000011400 */
[----:B------:R-:W-:Y:S01]  /*2860*/  IADD3 R4, PT, PT, R0, 0x1, RZ ;  /* 0x0000000100047810 */ /* 0x000fe20007ffe0ff */
[----:B-1----:R-:W-:Y:S01]  /*2870*/  IMAD R7, R12, UR5, RZ ;  /* 0x000000050c077c24 */ /* 0x002fe2000f8e02ff */
[----:B------:R-:W-:Y:S02]  /*2880*/  ISETP.GE.AND P0, PT, R0, UR5, PT ;  /* 0x0000000500007c0c */ /* 0x000fe4000bf06270 */
[----:B------:R-:W-:Y:S02]  /*2890*/  ISETP.GE.AND P2, PT, R4, UR5, PT ;  /* 0x0000000504007c0c */ /* 0x000fe4000bf46270 */
[----:B------:R-:W-:-:S02]  /*28a0*/  ISETP.GE.OR P3, PT, R12, UR4, P0 ;  /* 0x000000040c007c0c */ /* 0x000fc40008766670 */
[----:B------:R-:W-:Y:S02]  /*28b0*/  P2R R32, PR, RZ, 0x1 ;  /* 0x00000001ff207803 */ /* 0x000fe40000000000 */
[-C--:B------:R-:W-:Y:S02]  /*28c0*/  IADD3 R6, P1, PT, R0, R7.reuse, RZ ;  /* 0x0000000700067210 */ /* 0x080fe40007f3e0ff */
[----:B------:R-:W-:Y:S02]  /*28d0*/  ISETP.GE.AND P0, PT, R5, UR5, PT ;  /* 0x0000000505007c0c */ /* 0x000fe4000bf06270 */
[----:B------:R-:W-:Y:S02]  /*28e0*/  LEA.HI.X.SX32 R9, R7, R26, 0x1, P1 ;  /* 0x0000001a07097211 */ /* 0x000fe400008f0eff */
[----:B------:R-:W-:Y:S02]  /*28f0*/  ISETP.GE.OR P1, PT, R12, UR4, P0 ;  /* 0x000000040c007c0c */ /* 0x000fe40008726670 */
[----:B--2---:R-:W-:Y:S01]  /*2900*/  LEA R4, P4, R6, UR6, 0x2 ;  /* 0x0000000606047c11 */ /* 0x004fe2000f8810ff */
[----:B------:R-:W1:Y:S01]  /*2910*/  @!P3 LDC.64 R2, c[0x0][0x3a0] ;  /* 0x0000e800ff02bb82 */ /* 0x000e620000000a00 */
[----:B------:R-:W-:-:S02]  /*2920*/  @!P3 IADD3 R5, PT, PT, R0, R7, RZ ;  /* 0x000000070005b210 */ /* 0x000fc40007ffe0ff */
[----:B------:R-:W-:Y:S02]  /*2930*/  IADD3 R8, PT, PT, R0, 0x4, RZ ;  /* 0x0000000400087810 */ /* 0x000fe40007ffe0ff */
[----:B------:R-:W-:Y:S02]  /*2940*/  IADD3 R33, PT, PT, R7, UR5, RZ ;  /* 0x0000000507217c10 */ /* 0x000fe4000fffe0ff */
[----:B------:R-:W-:Y:S02]  /*2950*/  P2R R30, PR, RZ, 0x4 ;  /* 0x00000004ff1e7803 */ /* 0x000fe40000000000 */
[----:B------:R-:W-:Y:S02]  /*2960*/  IADD3 R35, PT, PT, R33, UR5, RZ ;  /* 0x0000000521237c10 */ /* 0x000fe4000fffe0ff */
[----:B------:R-:W-:Y:S02]  /*2970*/  ISETP.GE.OR P2, PT, R12, UR4, P2 ;  /* 0x000000040c007c0c */ /* 0x000fe40009746670 */
[----:B------:R-:W-:-:S02]  /*2980*/  IADD3 R37, PT, PT, R35, UR5, RZ ;  /* 0x0000000523257c10 */ /* 0x000fc4000fffe0ff */
[----:B------:R-:W-:Y:S02]  /*2990*/  IADD3 R27, PT, PT, R0, 0x6, RZ ;  /* 0x00000006001b7810 */ /* 0x000fe40007ffe0ff */
[----:B------:R-:W-:Y:S02]  /*29a0*/  IADD3 R39, PT, PT, R37, UR5, RZ ;  /* 0x0000000525277c10 */ /* 0x000fe4000fffe0ff */
[----:B------:R-:W-:Y:S02]  /*29b0*/  IADD3 R28, PT, PT, R12, 0x1, RZ ;  /* 0x000000010c1c7810 */ /* 0x000fe40007ffe0ff */
[----:B------:R-:W-:Y:S01]  /*29c0*/  IADD3 R41, PT, PT, R39, UR5, RZ ;  /* 0x0000000527297c10 */ /* 0x000fe2000fffe0ff */
[----:B-1----:R-:W-:Y:S01]  /*29d0*/  @!P3 IMAD.WIDE R2, R5, 0x4, R2 ;  /* 0x000000040502b825 */ /* 0x002fe200078e0202 */
[----:B------:R-:W-:Y:S02]  /*29e0*/  LEA.HI.X R5, R6, UR7, R9, 0x2, P4 ;  /* 0x0000000706057c11 */ /* 0x000fe4000a0f1409 */
[----:B------:R-:W-:-:S02]  /*29f0*/  ISETP.GE.AND P4, PT, R8, UR5, PT ;  /* 0x0000000508007c0c */ /* 0x000fc4000bf86270 */
[----:B0-----:R0:W-:Y:S01]  /*2a00*/  @!P3 STG.E desc[UR8][R2.64], R95 ;  /* 0x0000005f0200b986 */ /* 0x0011e2000c101908 */
[----:B------:R-:W-:Y:S02]  /*2a10*/  IADD3 R6, PT, PT, R0, 0x3, RZ ;  /* 0x0000000300067810 */ /* 0x000fe40007ffe0ff */
[----:B------:R-:W-:Y:S01]  /*2a20*/  IADD3 R31, PT, PT, R41, UR5, RZ ;  /* 0x00000005291f7c10 */ /* 0x000fe2000fffe0ff */
[----:B------:R-:W-:Y:S01]  /*2a30*/  @!P1 STG.E desc[UR8][R4.64+0x8], R97 ;  /* 0x0000086104009986 */ /* 0x000fe2000c101908 */
[----:B------:R-:W-:Y:S02]  /*2a40*/  ISETP.GE.OR P1, PT, R12, UR4, P4 ;  /* 0x000000040c007c0c */ /* 0x000fe4000a726670 */
[----:B------:R-:W-:Y:S01]  /*2a50*/  ISETP.GE.AND P5, PT, R6, UR5, PT ;  /* 0x0000000506007c0c */ /* 0x000fe2000bfa6270 */
[----:B------:R-:W-:Y:S01]  /*2a60*/  @!P2 STG.E desc[UR8][R4.64+0x4], R102 ;  /* 0x000004660400a986 */ /* 0x000fe2000c101908 */
[----:B------:R-:W-:Y:S02]  /*2a70*/  IADD3 R6, PT, PT, R0, 0x5, RZ ;  /* 0x0000000500067810 */ /* 0x000fe40007ffe0ff */
[----:B------:R-:W-:-:S02]  /*2a80*/  ISETP.GE.OR P2, PT, R12, UR4, P5 ;  /* 0x000000040c007c0c */ /* 0x000fc4000af46670 */
[----:B------:R-:W-:Y:S02]  /*2a90*/  ISETP.GE.AND P3, PT, R6, UR5, PT ;  /* 0x0000000506007c0c */ /* 0x000fe4000bf66270 */
[----:B------:R-:W-:-:S03]  /*2aa0*/  IADD3 R29, PT, PT, R31, UR5, RZ ;  /* 0x000000051f1d7c10 */ /* 0x000fc6000fffe0ff */
[----:B------:R-:W-:Y:S01]  /*2ab0*/  @!P1 STG.E desc[UR8][R4.64+0x10], R55 ;  /* 0x0000103704009986 */ /* 0x000fe2000c101908 */
[----:B------:R-:W-:-:S05]  /*2ac0*/  ISETP.GE.OR P1, PT, R12, UR4, P3 ;  /* 0x000000040c007c0c */ /* 0x000fca0009f26670 */
[----:B------:R-:W-:Y:S01]  /*2ad0*/  @!P2 STG.E desc[UR8][R4.64+0xc], R116 ;  /* 0x00000c740400a986 */ /* 0x000fe2000c101908 */
[----:B------:R-:W-:-:S07]  /*2ae0*/  ISETP.GE.AND P2, PT, R27, UR5, PT ;  /* 0x000000051b007c0c */ /* 0x000fce000bf46270 */
[----:B------:R-:W-:Y:S01]  /*2af0*/  @!P1 STG.E desc[UR8][R4.64+0x14], R120 ;  /* 0x0000147804009986 */ /* 0x000fe2000c101908 */
[----:B0-----:R-:W-:-:S04]  /*2b00*/  IADD3 R2, P1, PT, R0, R33, RZ ;  /* 0x0000002100027210 */ /* 0x001fc80007f3e0ff */
[----:B------:R-:W-:Y:S02]  /*2b10*/  LEA.HI.X.SX32 R3, R33, R26, 0x1, P1 ;  /* 0x0000001a21037211 */ /* 0x000fe400008f0eff */
[----:B------:R-:W-:-:S04]  /*2b20*/  LEA R24, P1, R2, UR6, 0x2 ;  /* 0x0000000602187c11 */ /* 0x000fc8000f8210ff */
[----:B------:R-:W-:Y:S02]  /*2b30*/  LEA.HI.X R25, R2, UR7, R3, 0x2, P1 ;  /* 0x0000000702197c11 */ /* 0x000fe400088f1403 */
[----:B------:R-:W-:-:S04]  /*2b40*/  IADD3 R2, P1, PT, R0, R35, RZ ;  /* 0x0000002300027210 */ /* 0x000fc80007f3e0ff */
        /* <DEDUP_REMOVED lines=23> */
[----:B------:R-:W-:Y:S02]  /*2cc0*/  ISETP.GE.OR P1, PT, R12, UR4, P2 ;  /* 0x000000040c007c0c */ /* 0x000fe40009726670 */
[----:B------:R-:W-:-:S11]  /*2cd0*/  IADD3 R26, PT, PT, R0, 0x7, RZ ;  /* 0x00000007001a7810 */ /* 0x000fd60007ffe0ff */
[----:B------:R-:W-:Y:S01]  /*2ce0*/  @!P1 STG.E desc[UR8][R4.64+0x18], R99 ;  /* 0x0000186304009986 */ /* 0x000fe2000c101908 */
[----:B------:R-:W-:-:S04]  /*2cf0*/  ISETP.GE.AND P1, PT, R26, UR5, PT ;  /* 0x000000051a007c0c */ /* 0x000fc8000bf26270 */
[----:B------:R-:W-:-:S13]  /*2d00*/  ISETP.GE.OR P6, PT, R12, UR4, P1 ;  /* 0x000000040c007c0c */ /* 0x000fda0008fc6670 */
[----:B------:R-:W-:Y:S01]  /*2d10*/  @!P6 STG.E desc[UR8][R4.64+0x1c], R108 ;  /* 0x00001c6c0400e986 */ /* 0x000fe2000c101908 */
[----:B------:R-:W-:-:S04]  /*2d20*/  ISETP.NE.AND P6, PT, R32, RZ, PT ;  /* 0x000000ff2000720c */ /* 0x000fc80003fc5270 */
[----:B------:R-:W-:-:S13]  /*2d30*/  ISETP.GE.OR P6, PT, R28, UR4, P6 ;  /* 0x000000041c007c0c */ /* 0x000fda000b7c6670 */
[----:B------:R-:W0:Y:S01]  /*2d40*/  @!P6 LDC.64 R26, c[0x0][0x3a0] ;  /* 0x0000e800ff1aeb82 */ /* 0x000e220000000a00 */
[----:B------:R-:W-:-:S05]  /*2d50*/  @!P6 IADD3 R33, PT, PT, R0, R33, RZ ;  /* 0x000000210021e210 */ /* 0x000fca0007ffe0ff */
[----:B0-----:R-:W-:-:S05]  /*2d60*/  @!P6 IMAD.WIDE R26, R33, 0x4, R26 ;  /* 0x00000004211ae825 */ /* 0x001fca00078e021a */
[----:B------:R0:W-:Y:S01]  /*2d70*/  @!P6 STG.E desc[UR8][R26.64], R93 ;  /* 0x0000005d1a00e986 */ /* 0x0001e2000c101908 */
[----:B------:R-:W-:-:S04]  /*2d80*/  ISETP.NE.AND P6, PT, R30, RZ, PT ;  /* 0x000000ff1e00720c */ /* 0x000fc80003fc5270 */
[----:B------:R-:W-:Y:S02]  /*2d90*/  ISETP.GE.OR P6, PT, R28, UR4, P6 ;  /* 0x000000041c007c0c */ /* 0x000fe4000b7c6670 */
[----:B0-----:R-:W-:-:S11]  /*2da0*/  IADD3 R26, PT, PT, R12, 0x2, RZ ;  /* 0x000000020c1a7810 */ /* 0x001fd60007ffe0ff */
[----:B------:R-:W-:Y:S01]  /*2db0*/  @!P6 STG.E desc[UR8][R24.64+0x4], R52 ;  /* 0x000004341800e986 */ /* 0x000fe2000c101908 */
[----:B------:R-:W-:-:S13]  /*2dc0*/  ISETP.GE.OR P6, PT, R28, UR4, P0 ;  /* 0x000000041c007c0c */ /* 0x000fda00087c6670 */
        /* <DEDUP_REMOVED lines=10> */
[----:B------:R0:W-:Y:S01]  /*2e70*/  @!P6 STG.E desc[UR8][R24.64+0x1c], R110 ;  /* 0x00001c6e1800e986 */ /* 0x0001e2000c101908 */
[----:B------:R-:W-:-:S04]  /*2e80*/  ISETP.NE.AND P6, PT, R32, RZ, PT ;  /* 0x000000ff2000720c */ /* 0x000fc80003fc5270 */
[----:B------:R-:W-:Y:S02]  /*2e90*/  ISETP.GE.OR P6, PT, R26, UR4, P6 ;  /* 0x000000041a007c0c */ /* 0x000fe4000b7c6670 */
[----:B0-----:R-:W-:-:S11]  /*2ea0*/  IADD3 R24, PT, PT, R12, 0x3, RZ ;  /* 0x000000030c187810 */ /* 0x001fd60007ffe0ff */
[----:B------:R-:W0:Y:S01]  /*2eb0*/  @!P6 LDC.64 R4, c[0x0][0x3a0] ;  /* 0x0000e800ff04eb82 */ /* 0x000e220000000a00 */
[----:B------:R-:W-:-:S05]  /*2ec0*/  @!P6 IADD3 R35, PT, PT, R0, R35, RZ ;  /* 0x000000230023e210 */ /* 0x000fca0007ffe0ff */
[----:B0-----:R-:W-:-:S05]  /*2ed0*/  @!P6 IMAD.WIDE R4, R35, 0x4, R4 ;  /* 0x000000042304e825 */ /* 0x001fca00078e0204 */
[----:B------:R-:W-:Y:S01]  /*2ee0*/  @!P6 STG.E desc[UR8][R4.64], R107 ;  /* 0x0000006b0400e986 */ /* 0x000fe2000c101908 */
[----:B------:R-:W-:-:S04]  /*2ef0*/  ISETP.NE.AND P6, PT, R30, RZ, PT ;  /* 0x000000ff1e00720c */ /* 0x000fc80003fc5270 */
        /* <DEDUP_REMOVED lines=60> */
[C---:B0-----:R-:W-:Y:S02]  /*32c0*/  IADD3 R10, PT, PT, R12.reuse, 0x6, RZ ;  /* 0x000000060c0a7810 */ /* 0x041fe40007ffe0ff */
[----:B------:R-:W-:-:S09]  /*32d0*/  IADD3 R12, PT, PT, R12, 0x7, RZ ;  /* 0x000000070c0c7810 */ /* 0x000fd20007ffe0ff */
[----:B------:R-:W0:Y:S01]  /*32e0*/  @!P6 LDC.64 R4, c[0x0][0x3a0] ;  /* 0x0000e800ff04eb82 */ /* 0x000e220000000a00 */
[----:B------:R-:W-:-:S05]  /*32f0*/  @!P6 IADD3 R41, PT, PT, R0, R41, RZ ;  /* 0x000000290029e210 */ /* 0x000fca0007ffe0ff */
[----:B0-----:R-:W-:-:S05]  /*3300*/  @!P6 IMAD.WIDE R4, R41, 0x4, R4 ;  /* 0x000000042904e825 */ /* 0x001fca00078e0204 */
[----:B------:R0:W-:Y:S01]  /*3310*/  @!P6 STG.E desc[UR8][R4.64], R69 ;  /* 0x000000450400e986 */ /* 0x0001e2000c101908 */
        /* <DEDUP_REMOVED lines=15> */
[----:B------:R-:W-:-:S04]  /*3410*/  ISETP.NE.AND P6, PT, R32, RZ, PT ;  /* 0x000000ff2000720c */ /* 0x000fc80003fc5270 */
[----:B------:R-:W-:-:S13]  /*3420*/  ISETP.GE.OR P6, PT, R10, UR4, P6 ;  /* 0x000000040a007c0c */ /* 0x000fda000b7c6670 */
[----:B0-----:R-:W0:Y:S01]  /*3430*/  @!P6 LDC.64 R4, c[0x0][0x3a0] ;  /* 0x0000e800ff04eb82 */ /* 0x001e220000000a00 */
[----:B------:R-:W-:-:S05]  /*3440*/  @!P6 IADD3 R31, PT, PT, R0, R31, RZ ;  /* 0x0000001f001fe210 */ /* 0x000fca0007ffe0ff */
[----:B0-----:R-:W-:-:S05]  /*3450*/  @!P6 IMAD.WIDE R4, R31, 0x4, R4 ;  /* 0x000000041f04e825 */ /* 0x001fca00078e0204 */
[----:B------:R0:W-:Y:S01]  /*3460*/  @!P6 STG.E desc[UR8][R4.64], R13 ;  /* 0x0000000d0400e986 */ /* 0x0001e2000c101908 */
[----:B------:R-:W-:-:S04]  /*3470*/  ISETP.NE.AND P6, PT, R30, RZ, PT ;  /* 0x000000ff1e00720c */ /* 0x000fc80003fc5270 */
[----:B------:R-:W-:-:S13]  /*3480*/  ISETP.GE.OR P6, PT, R10, UR4, P6 ;  /* 0x000000040a007c0c */ /* 0x000fda000b7c6670 */
[----:B------:R1:W-:Y:S01]  /*3490*/  @!P6 STG.E desc[UR8][R8.64+0x4], R14 ;  /* 0x0000040e0800e986 */ /* 0x0003e2000c101908 */
[----:B------:R-:W-:Y:S02]  /*34a0*/  ISETP.GE.OR P6, PT, R10, UR4, P0 ;  /* 0x000000040a007c0c */ /* 0x000fe400087c6670 */
[----:B------:R-:W-:-:S11]  /*34b0*/  ISETP.GE.OR P0, PT, R12, UR4, P0 ;  /* 0x000000040c007c0c */ /* 0x000fd60008706670 */
        /* <DEDUP_REMOVED lines=16> */
[----:B------:R-:W-:-:S04]  /*35c0*/  ISETP.NE.AND P6, PT, R32, RZ, PT ;  /* 0x000000ff2000720c */ /* 0x000fc80003fc5270 */
[----:B------:R-:W-:-:S13]  /*35d0*/  ISETP.GE.OR P6, PT, R12, UR4, P6 ;  /* 0x000000040c007c0c */ /* 0x000fda000b7c6670 */
[----:B0-----:R-:W0:Y:S01]  /*35e0*/  @!P6 LDC.64 R4, c[0x0][0x3a0] ;  /* 0x0000e800ff04eb82 */ /* 0x001e220000000a00 */
[----:B------:R-:W-:-:S05]  /*35f0*/  @!P6 IADD3 R29, PT, PT, R0, R29, RZ ;  /* 0x0000001d001de210 */ /* 0x000fca0007ffe0ff */
[----:B0-----:R-:W-:-:S05]  /*3600*/  @!P6 IMAD.WIDE R4, R29, 0x4, R4 ;  /* 0x000000041d04e825 */ /* 0x001fca00078e0204 */
[----:B------:R1:W-:Y:S01]  /*3610*/  @!P6 STG.E desc[UR8][R4.64], R15 ;  /* 0x0000000f0400e986 */ /* 0x0003e2000c101908 */
[----:B------:R-:W-:-:S03]  /*3620*/  ISETP.NE.AND P6, PT, R30, RZ, PT ;  /* 0x000000ff1e00720c */ /* 0x000fc60003fc5270 */
[----:B------:R1:W-:Y:S01]  /*3630*/  @!P0 STG.E desc[UR8][R2.64+0x8], R19 ;  /* 0x0000081302008986 */ /* 0x0003e2000c101908 */
[----:B------:R-:W-:-:S03]  /*3640*/  ISETP.GE.OR P6, PT, R12, UR4, P6 ;  /* 0x000000040c007c0c */ /* 0x000fc6000b7c6670 */
[----:B------:R1:W-:Y:S04]  /*3650*/  @!P5 STG.E desc[UR8][R2.64+0xc], R72 ;  /* 0x00000c480200d986 */ /* 0x0003e8000c101908 */
[----:B------:R1:W-:Y:S04]  /*3660*/  @!P4 STG.E desc[UR8][R2.64+0x10], R77 ;  /* 0x0000104d0200c986 */ /* 0x0003e8000c101908 */
[----:B------:R1:W-:Y:S04]  /*3670*/  @!P3 STG.E desc[UR8][R2.64+0x14], R78 ;  /* 0x0000144e0200b986 */ /* 0x0003e8000c101908 */
[----:B------:R1:W-:Y:S04]  /*3680*/  @!P6 STG.E desc[UR8][R2.64+0x4], R16 ;  /* 0x000004100200e986 */ /* 0x0003e8000c101908 */
[----:B------:R1:W-:Y:S01]  /*3690*/  @!P2 STG.E desc[UR8][R2.64+0x18], R83 ;  /* 0x000018530200a986 */ /* 0x0003e2000c101908 */
[----:B------:R-:W-:Y:S05]  /*36a0*/  @P1 EXIT ;  /* 0x000000000000194d */ /* 0x000fea0003800000 */
[----:B------:R-:W-:Y:S01]  /*36b0*/  STG.E desc[UR8][R2.64+0x1c], R84 ;  /* 0x00001c5402007986 */ /* 0x000fe2000c101908 */
[----:B------:R-:W-:Y:S05]  /*36c0*/  EXIT ;  /* 0x000000000000794d */ /* 0x000fea0003800000 */
.L_x_2:
[----:B------:R-:W-:-:S00]  /*36d0*/  BRA `(.L_x_2) ;  /* 0xfffffffc00fc7947 */ /* 0x000fc0000383ffff */
[----:B------:R-:W-:-:S00]  /*36e0*/  NOP ;  /* 0x0000000000007918 */ /* 0x000fc00000000000 */
        /* <DEDUP_REMOVED lines=9> */
.L_x_3:


//--------------------- .nv.shared._Z6matmuliiiPKfS0_Pf --------------------------
	.section	.nv.shared._Z6matmuliiiPKfS0_Pf,"aw",@nobits
	.sectionflags	@""
	.align	4
.nv.shared._Z6matmuliiiPKfS0_Pf:
	.zero		9216


//--------------------- .nv.shared.reserved.0     --------------------------
	.section	.nv.shared.reserved.0,"aw",@nobits
	.weak		__nv_reservedSMEM_offset_0_alias
	.size		__nv_reservedSMEM_offset_0_alias, 0, 64
	.other		__nv_reservedSMEM_offset_0_alias,@"STO_CUDA_RESERVED_SHARED STV_DEFAULT"
__nv_reservedSMEM_offset_0_alias:
	.zero		0
	.zero		64


//--------------------- .nv.constant0._Z6matmuliiiPKfS0_Pf --------------------------
	.section	.nv.constant0._Z6matmuliiiPKfS0_Pf,"a",@progbits
	.sectionflags	@""
	.align	4
.nv.constant0._Z6matmuliiiPKfS0_Pf:
	.zero		936


//--------------------- SYMBOLS --------------------------

	.type		.nv.reservedSmem.offset0,@object
	.size		.nv.reservedSmem.offset0,0x4
	.type		.nv.reservedSmem.cap,@object
	.size		.nv.reservedSmem.cap,0x4
